	.target	sm_100a

	.elftype	@"ET_EXEC"


//--------------------- .note.nv.tkinfo           --------------------------
	.section	.note.nv.tkinfo,"",@"SHT_NOTE"
	.sectionflags	@"SHF_NOTE_NV_TKINFO"
	.tkinfo
        /*0018*/ 	.word	0x00000002
        /*0030*/ 	.string	""
        /*0030*/ 	.string	"ptxas"
        /*0030*/ 	.string	"Cuda compilation tools, release 13.0, V13.0.88"
        /*0030*/ 	.string	"Build cuda_13.0.r13.0/compiler.36424714_0"
        /*0030*/ 	.string	"-arch sm_100a -m 64 "



//--------------------- .note.nv.cuinfo           --------------------------
	.section	.note.nv.cuinfo,"",@"SHT_NOTE"
	.sectionflags	@"SHF_NOTE_NV_CUINFO"
        /*0018*/ 	.short	0x0002
        /*001a*/ 	.short	0x0064
        /*001c*/ 	.short	0x0082
	.zero		2


//--------------------- .nv.info                  --------------------------
	.section	.nv.info,"",@"SHT_CUDA_INFO"
	.align	4


	//----- nvinfo : EIATTR_REGCOUNT
	.align		4
        /*0000*/ 	.byte	0x04, 0x2f
        /*0002*/ 	.short	(.L_19 - .L_18)
	.align		4
.L_18:
        /*0004*/ 	.word	index@(_ZN7cutlass13device_kernelINS_4gemm6kernel13GemmUniversalIN4cute5tupleIJiiiiEEENS1_10collective13CollectiveMmaINS1_35MainloopSm100TmaUmmaWarpSpecializedILi26ELi2ELi4ENS5_IJNS4_1CILi4EEENSA_ILi2EEENSA_ILi1EEEEEEEENS5_IJNSA_ILi128EEESG_NSA_ILi32EEEEEENS_6half_tENS5_IJlSD_lEEESJ_SK_NS4_8TiledMMAINS4_8MMA_AtomIJNS4_26SM100_MMA_F16BF16_2x1SM_SSISJ_SJ_fLi128ELi128ELNS4_4UMMA5MajorE0ELSP_0ELNSO_7ScaleInE0ELSQ_0EEEEEENS4_6LayoutINS5_IJSD_SD_SD_EEENS5_IJNSA_ILi0EEESV_SV_EEEEENS5_IJNS4_10UnderscoreESY_SY_EEEEENS4_28SM100_TMA_2SM_LOAD_MULTICASTENS4_14ComposedLayoutINS4_7SwizzleILi2ELi4ELi3EEENS4_18smem_ptr_flag_bitsILi16EEENST_INS5_IJNSA_ILi8EEESH_EEENS5_IJSH_SD_EEEEEEEvNS4_8identityES11_S1B_vS1C_EENS_8epilogue10collective18CollectiveEpilogueINS1E_23Sm100TmaWarpSpecializedILi4ELi2ELi16ELb1ELb0EEEJNS5_IJNSA_ILi64EEESG_SH_EEENS5_IJNST_IS1J_SD_EENST_INS5_IJNSA_ILi16EEESC_EEENS5_IJSD_S1J_EEEEEEEESJ_SK_SJ_SK_NS1E_6fusion15FusionCallbacksIS1I_NS1R_17LinearCombinationISJ_fSJ_fLNS_15FloatRoundStyleE2EEES1K_S1Q_JEEENS4_5SM1004TMEM4LOAD26SM100_TMEM_LOAD_32dp32b16xENS4_13SM90_TMA_LOADENS12_INS13_ILi1ELi4ELi3EEES16_NST_INS5_IJS17_S1M_EEENS5_IJS1M_SD_EEEEEEENS4_39AutoVectorizingCopyWithAssumedAlignmentILi128EEENS4_14SM90_TMA_STOREES26_S28_S28_EEEvvEEEEvNT_6ParamsE)
        /*0008*/ 	.word	0x00000045


	//----- nvinfo : EIATTR_FRAME_SIZE
	.align		4
.L_19:
        /*000c*/ 	.byte	0x04, 0x11
        /*000e*/ 	.short	(.L_21 - .L_20)
	.align		4
.L_20:
        /*0010*/ 	.word	index@($__internal_2_$__cuda_sm10x_tcgen05_guardrail_trap_unallocated_columns_being_dealloced)
        /*0014*/ 	.word	0x00000000


	//----- nvinfo : EIATTR_FRAME_SIZE
	.align		4
.L_21:
        /*0018*/ 	.byte	0x04, 0x11
        /*001a*/ 	.short	(.L_23 - .L_22)
	.align		4
.L_22:
        /*001c*/ 	.word	index@($__internal_1_$__cuda_sm10x_tcgen05_guardrail_trap_phase_invalid_during_alloc)
        /*0020*/ 	.word	0x00000000


	//----- nvinfo : EIATTR_FRAME_SIZE
	.align		4
.L_23:
        /*0024*/ 	.byte	0x04, 0x11
        /*0026*/ 	.short	(.L_25 - .L_24)
	.align		4
.L_24:
        /*0028*/ 	.word	index@($__internal_0_$__cuda_sm10x_tcgen05_guardrail_trap_col_being_dealloced_not_returned_by_alloc)
        /*002c*/ 	.word	0x00000000


	//----- nvinfo : EIATTR_FRAME_SIZE
	.align		4
.L_25:
        /*0030*/ 	.byte	0x04, 0x11
        /*0032*/ 	.short	(.L_27 - .L_26)
	.align		4
.L_26:
        /*0034*/ 	.word	index@(_ZN7cutlass13device_kernelINS_4gemm6kernel13GemmUniversalIN4cute5tupleIJiiiiEEENS1_10collective13CollectiveMmaINS1_35MainloopSm100TmaUmmaWarpSpecializedILi26ELi2ELi4ENS5_IJNS4_1CILi4EEENSA_ILi2EEENSA_ILi1EEEEEEEENS5_IJNSA_ILi128EEESG_NSA_ILi32EEEEEENS_6half_tENS5_IJlSD_lEEESJ_SK_NS4_8TiledMMAINS4_8MMA_AtomIJNS4_26SM100_MMA_F16BF16_2x1SM_SSISJ_SJ_fLi128ELi128ELNS4_4UMMA5MajorE0ELSP_0ELNSO_7ScaleInE0ELSQ_0EEEEEENS4_6LayoutINS5_IJSD_SD_SD_EEENS5_IJNSA_ILi0EEESV_SV_EEEEENS5_IJNS4_10UnderscoreESY_SY_EEEEENS4_28SM100_TMA_2SM_LOAD_MULTICASTENS4_14ComposedLayoutINS4_7SwizzleILi2ELi4ELi3EEENS4_18smem_ptr_flag_bitsILi16EEENST_INS5_IJNSA_ILi8EEESH_EEENS5_IJSH_SD_EEEEEEEvNS4_8identityES11_S1B_vS1C_EENS_8epilogue10collective18CollectiveEpilogueINS1E_23Sm100TmaWarpSpecializedILi4ELi2ELi16ELb1ELb0EEEJNS5_IJNSA_ILi64EEESG_SH_EEENS5_IJNST_IS1J_SD_EENST_INS5_IJNSA_ILi16EEESC_EEENS5_IJSD_S1J_EEEEEEEESJ_SK_SJ_SK_NS1E_6fusion15FusionCallbacksIS1I_NS1R_17LinearCombinationISJ_fSJ_fLNS_15FloatRoundStyleE2EEES1K_S1Q_JEEENS4_5SM1004TMEM4LOAD26SM100_TMEM_LOAD_32dp32b16xENS4_13SM90_TMA_LOADENS12_INS13_ILi1ELi4ELi3EEES16_NST_INS5_IJS17_S1M_EEENS5_IJS1M_SD_EEEEEEENS4_39AutoVectorizingCopyWithAssumedAlignmentILi128EEENS4_14SM90_TMA_STOREES26_S28_S28_EEEvvEEEEvNT_6ParamsE)
        /*0038*/ 	.word	0x00000000


	//----- nvinfo : EIATTR_MIN_STACK_SIZE
	.align		4
.L_27:
        /*003c*/ 	.byte	0x04, 0x12
        /*003e*/ 	.short	(.L_29 - .L_28)
	.align		4
.L_28:
        /*0040*/ 	.word	index@(_ZN7cutlass13device_kernelINS_4gemm6kernel13GemmUniversalIN4cute5tupleIJiiiiEEENS1_10collective13CollectiveMmaINS1_35MainloopSm100TmaUmmaWarpSpecializedILi26ELi2ELi4ENS5_IJNS4_1CILi4EEENSA_ILi2EEENSA_ILi1EEEEEEEENS5_IJNSA_ILi128EEESG_NSA_ILi32EEEEEENS_6half_tENS5_IJlSD_lEEESJ_SK_NS4_8TiledMMAINS4_8MMA_AtomIJNS4_26SM100_MMA_F16BF16_2x1SM_SSISJ_SJ_fLi128ELi128ELNS4_4UMMA5MajorE0ELSP_0ELNSO_7ScaleInE0ELSQ_0EEEEEENS4_6LayoutINS5_IJSD_SD_SD_EEENS5_IJNSA_ILi0EEESV_SV_EEEEENS5_IJNS4_10UnderscoreESY_SY_EEEEENS4_28SM100_TMA_2SM_LOAD_MULTICASTENS4_14ComposedLayoutINS4_7SwizzleILi2ELi4ELi3EEENS4_18smem_ptr_flag_bitsILi16EEENST_INS5_IJNSA_ILi8EEESH_EEENS5_IJSH_SD_EEEEEEEvNS4_8identityES11_S1B_vS1C_EENS_8epilogue10collective18CollectiveEpilogueINS1E_23Sm100TmaWarpSpecializedILi4ELi2ELi16ELb1ELb0EEEJNS5_IJNSA_ILi64EEESG_SH_EEENS5_IJNST_IS1J_SD_EENST_INS5_IJNSA_ILi16EEESC_EEENS5_IJSD_S1J_EEEEEEEESJ_SK_SJ_SK_NS1E_6fusion15FusionCallbacksIS1I_NS1R_17LinearCombinationISJ_fSJ_fLNS_15FloatRoundStyleE2EEES1K_S1Q_JEEENS4_5SM1004TMEM4LOAD26SM100_TMEM_LOAD_32dp32b16xENS4_13SM90_TMA_LOADENS12_INS13_ILi1ELi4ELi3EEES16_NST_INS5_IJS17_S1M_EEENS5_IJS1M_SD_EEEEEEENS4_39AutoVectorizingCopyWithAssumedAlignmentILi128EEENS4_14SM90_TMA_STOREES26_S28_S28_EEEvvEEEEvNT_6ParamsE)
        /*0044*/ 	.word	0x00000000
.L_29:


//--------------------- .nv.compat                --------------------------
	.section	.nv.compat,"",@"SHT_CUDA_COMPAT_INFO"
	.align	4
        /*0000*/ 	.byte	0x02, 0x09, 0x01, 0x00, 0x02, 0x02, 0x02, 0x00, 0x02, 0x05, 0x05, 0x00, 0x03, 0x07, 0x01, 0x01
        /*0010*/ 	.byte	0x02, 0x03, 0x01, 0x00, 0x02, 0x06, 0x01, 0x00, 0x04, 0x0b, 0x08, 0x00, 0x09, 0x00, 0x00, 0x00
        /*0020*/ 	.byte	0x00, 0x00, 0x00, 0x00


//--------------------- .nv.info._ZN7cutlass13device_kernelINS_4gemm6kernel13GemmUniversalIN4cute5tupleIJiiiiEEENS1_10collective13CollectiveMmaINS1_35MainloopSm100TmaUmmaWarpSpecializedILi26ELi2ELi4ENS5_IJNS4_1CILi4EEENSA_ILi2EEENSA_ILi1EEEEEEEENS5_IJNSA_ILi128EEESG_NSA_ILi32EEEEEENS_6half_tENS5_IJlSD_lEEESJ_SK_NS4_8TiledMMAINS4_8MMA_AtomIJNS4_26SM100_MMA_F16BF16_2x1SM_SSISJ_SJ_fLi128ELi128ELNS4_4UMMA5MajorE0ELSP_0ELNSO_7ScaleInE0ELSQ_0EEEEEENS4_6LayoutINS5_IJSD_SD_SD_EEENS5_IJNSA_ILi0EEESV_SV_EEEEENS5_IJNS4_10UnderscoreESY_SY_EEEEENS4_28SM100_TMA_2SM_LOAD_MULTICASTENS4_14ComposedLayoutINS4_7SwizzleILi2ELi4ELi3EEENS4_18smem_ptr_flag_bitsILi16EEENST_INS5_IJNSA_ILi8EEESH_EEENS5_IJSH_SD_EEEEEEEvNS4_8identityES11_S1B_vS1C_EENS_8epilogue10collective18CollectiveEpilogueINS1E_23Sm100TmaWarpSpecializedILi4ELi2ELi16ELb1ELb0EEEJNS5_IJNSA_ILi64EEESG_SH_EEENS5_IJNST_IS1J_SD_EENST_INS5_IJNSA_ILi16EEESC_EEENS5_IJSD_S1J_EEEEEEEESJ_SK_SJ_SK_NS1E_6fusion15FusionCallbacksIS1I_NS1R_17LinearCombinationISJ_fSJ_fLNS_15FloatRoundStyleE2EEES1K_S1Q_JEEENS4_5SM1004TMEM4LOAD26SM100_TMEM_LOAD_32dp32b16xENS4_13SM90_TMA_LOADENS12_INS13_ILi1ELi4ELi3EEES16_NST_INS5_IJS17_S1M_EEENS5_IJS1M_SD_EEEEEEENS4_39AutoVectorizingCopyWithAssumedAlignmentILi128EEENS4_14SM90_TMA_STOREES26_S28_S28_EEEvvEEEEvNT_6ParamsE --------------------------
	.section	.nv.info._ZN7cutlass13device_kernelINS_4gemm6kernel13GemmUniversalIN4cute5tupleIJiiiiEEENS1_10collective13CollectiveMmaINS1_35MainloopSm100TmaUmmaWarpSpecializedILi26ELi2ELi4ENS5_IJNS4_1CILi4EEENSA_ILi2EEENSA_ILi1EEEEEEEENS5_IJNSA_ILi128EEESG_NSA_ILi32EEEEEENS_6half_tENS5_IJlSD_lEEESJ_SK_NS4_8TiledMMAINS4_8MMA_AtomIJNS4_26SM100_MMA_F16BF16_2x1SM_SSISJ_SJ_fLi128ELi128ELNS4_4UMMA5MajorE0ELSP_0ELNSO_7ScaleInE0ELSQ_0EEEEEENS4_6LayoutINS5_IJSD_SD_SD_EEENS5_IJNSA_ILi0EEESV_SV_EEEEENS5_IJNS4_10UnderscoreESY_SY_EEEEENS4_28SM100_TMA_2SM_LOAD_MULTICASTENS4_14ComposedLayoutINS4_7SwizzleILi2ELi4ELi3EEENS4_18smem_ptr_flag_bitsILi16EEENST_INS5_IJNSA_ILi8EEESH_EEENS5_IJSH_SD_EEEEEEEvNS4_8identityES11_S1B_vS1C_EENS_8epilogue10collective18CollectiveEpilogueINS1E_23Sm100TmaWarpSpecializedILi4ELi2ELi16ELb1ELb0EEEJNS5_IJNSA_ILi64EEESG_SH_EEENS5_IJNST_IS1J_SD_EENST_INS5_IJNSA_ILi16EEESC_EEENS5_IJSD_S1J_EEEEEEEESJ_SK_SJ_SK_NS1E_6fusion15FusionCallbacksIS1I_NS1R_17LinearCombinationISJ_fSJ_fLNS_15FloatRoundStyleE2EEES1K_S1Q_JEEENS4_5SM1004TMEM4LOAD26SM100_TMEM_LOAD_32dp32b16xENS4_13SM90_TMA_LOADENS12_INS13_ILi1ELi4ELi3EEES16_NST_INS5_IJS17_S1M_EEENS5_IJS1M_SD_EEEEEEENS4_39AutoVectorizingCopyWithAssumedAlignmentILi128EEENS4_14SM90_TMA_STOREES26_S28_S28_EEEvvEEEEvNT_6ParamsE,"",@"SHT_CUDA_INFO"
	.sectionflags	@""
	.align	4


	//----- nvinfo : EIATTR_CUDA_API_VERSION
	.align		4
        /*0000*/ 	.byte	0x04, 0x37
        /*0002*/ 	.short	(.L_31 - .L_30)
.L_30:
        /*0004*/ 	.word	0x00000082


	//----- nvinfo : EIATTR_KPARAM_INFO
	.align		4
.L_31:
        /*0008*/ 	.byte	0x04, 0x17
        /*000a*/ 	.short	(.L_33 - .L_32)
.L_32:
        /*000c*/ 	.word	0x00000000
        /*0010*/ 	.short	0x0000
        /*0012*/ 	.short	0x0000
        /*0014*/ 	.byte	0x00, 0xf0, 0x01, 0x20


	//----- nvinfo : EIATTR_AT_ENTRY_FRAGMENTS
	.align		4
.L_33:
        /*0018*/ 	.byte	0x04, 0x4f
        /*001a*/ 	.short	(.L_35 - .L_34)


	//   ....[0]....
.L_34:
        /*001c*/ 	.word	0x00000007


	//----- nvinfo : EIATTR_RESERVED_SMEM_USED
	.align		4
.L_35:
        /*0020*/ 	.byte	0x01, 0x41
	.zero		2


	//----- nvinfo : EIATTR_SPARSE_MMA_MASK
	.align		4
        /*0024*/ 	.byte	0x03, 0x50
        /*0026*/ 	.short	0x0000


	//----- nvinfo : EIATTR_TCGEN05_2CTA_USED
	.align		4
        /*0028*/ 	.byte	0x01, 0x52
	.zero		2


	//----- nvinfo : EIATTR_MAXREG_COUNT
	.align		4
        /*002c*/ 	.byte	0x03, 0x1b
        /*002e*/ 	.short	0x00ff


	//----- nvinfo : EIATTR_NUM_BARRIERS
	.align		4
        /*0030*/ 	.byte	0x02, 0x4c
        /*0032*/ 	.byte	0x07
	.zero		1


	//----- nvinfo : EIATTR_EXTERNS
	.align		4
        /*0034*/ 	.byte	0x04, 0x0f
        /*0036*/ 	.short	(.L_37 - .L_36)


	//   ....[0]....
	.align		4
.L_36:
        /*0038*/ 	.word	index@(__assertfail)


	//----- nvinfo : EIATTR_MERCURY_ISA_VERSION
	.align		4
.L_37:
        /*003c*/ 	.byte	0x03, 0x5f
        /*003e*/ 	.short	0x0101


	//----- nvinfo : EIATTR_INT_WARP_WIDE_INSTR_OFFSETS
	.align		4
        /*0040*/ 	.byte	0x04, 0x31
        /*0042*/ 	.short	(.L_39 - .L_38)


	//   ....[0]....
.L_38:
        /*0044*/ 	.word	0x00001050


	//   ....[1]....
        /*0048*/ 	.word	0x000010f0


	//   ....[2]....
        /*004c*/ 	.word	0x00005320


	//   ....[3]....
        /*0050*/ 	.word	0x00005350


	//   ....[4]....
        /*0054*/ 	.word	0x00005370


	//   ....[5]....
        /*0058*/ 	.word	0x00005eb0


	//   ....[6]....
        /*005c*/ 	.word	0x00005f50


	//   ....[7]....
        /*0060*/ 	.word	0x00006010


	//   ....[8]....
        /*0064*/ 	.word	0x00006080


	//   ....[9]....
        /*0068*/ 	.word	0x00006140


	//   ....[10]....
        /*006c*/ 	.word	0x000061e0


	//   ....[11]....
        /*0070*/ 	.word	0x00006250


	//   ....[12]....
        /*0074*/ 	.word	0x00006310


	//   ....[13]....
        /*0078*/ 	.word	0x000063b0


	//   ....[14]....
        /*007c*/ 	.word	0x00006450


	//   ....[15]....
        /*0080*/ 	.word	0x00006540


	//   ....[16]....
        /*0084*/ 	.word	0x00006610


	//----- nvinfo : EIATTR_COOP_GROUP_MASK_REGIDS
	.align		4
.L_39:
        /*0088*/ 	.byte	0x04, 0x29
        /*008a*/ 	.short	(.L_41 - .L_40)


	//   ....[0]....
.L_40:
        /*008c*/ 	.word	0xffffffff


	//   ....[1]....
        /*0090*/ 	.word	0xffffffff


	//   ....[2]....
        /*0094*/ 	.word	0xffffffff


	//   ....[3]....
        /*0098*/ 	.word	0xffffffff


	//   ....[4]....
        /*009c*/ 	.word	0xffffffff


	//   ....[5]....
        /*00a0*/ 	.word	0xffffffff


	//   ....[6]....
        /*00a4*/ 	.word	0xffffffff


	//   ....[7]....
        /*00a8*/ 	.word	0xffffffff


	//   ....[8]....
        /*00ac*/ 	.word	0xffffffff


	//   ....[9]....
        /*00b0*/ 	.word	0xffffffff


	//   ....[10]....
        /*00b4*/ 	.word	0xffffffff


	//   ....[11]....
        /*00b8*/ 	.word	0xffffffff


	//   ....[12]....
        /*00bc*/ 	.word	0xffffffff


	//   ....[13]....
        /*00c0*/ 	.word	0xffffffff


	//----- nvinfo : EIATTR_COOP_GROUP_INSTR_OFFSETS
	.align		4
.L_41:
        /*00c4*/ 	.byte	0x04, 0x28
        /*00c6*/ 	.short	(.L_43 - .L_42)


	//   ....[0]....
.L_42:
        /*00c8*/ 	.word	0x000000b0


	//   ....[1]....
        /*00cc*/ 	.word	0x00000510


	//   ....[2]....
        /*00d0*/ 	.word	0x000009c0


	//   ....[3]....
        /*00d4*/ 	.word	0x00000b50


	//   ....[4]....
        /*00d8*/ 	.word	0x00000c40


	//   ....[5]....
        /*00dc*/ 	.word	0x00000da0


	//   ....[6]....
        /*00e0*/ 	.word	0x00000f30


	//   ....[7]....
        /*00e4*/ 	.word	0x00001170


	//   ....[8]....
        /*00e8*/ 	.word	0x000026d0


	//   ....[9]....
        /*00ec*/ 	.word	0x000041e0


	//   ....[10]....
        /*00f0*/ 	.word	0x000046b0


	//   ....[11]....
        /*00f4*/ 	.word	0x000046e0


	//   ....[12]....
        /*00f8*/ 	.word	0x00005220


	//   ....[13]....
        /*00fc*/ 	.word	0x00005430


	//----- nvinfo : EIATTR_VRC_CTA_INIT_COUNT
	.align		4
.L_43:
        /*0100*/ 	.byte	0x02, 0x4a
        /*0102*/ 	.byte	0x80
	.zero		1


	//----- nvinfo : EIATTR_SYSCALL_OFFSETS
	.align		4
        /*0104*/ 	.byte	0x04, 0x46
        /*0106*/ 	.short	(.L_45 - .L_44)


	//   ....[0]....
.L_44:
        /*0108*/ 	.word	0x00007190


	//   ....[1]....
        /*010c*/ 	.word	0x00007280


	//   ....[2]....
        /*0110*/ 	.word	0x000079b0


	//   ....[3]....
        /*0114*/ 	.word	0x000082e0


	//   ....[4]....
        /*0118*/ 	.word	0x00008bb0


	//   ....[5]....
        /*011c*/ 	.word	0x00009480


	//----- nvinfo : EIATTR_MBARRIER_INSTR_OFFSETS
	.align		4
.L_45:
        /*0120*/ 	.byte	0x04, 0x39
        /*0122*/ 	.short	(.L_47 - .L_46)


	//   ....[0]....
.L_46:
        /*0124*/ 	.word	0x00000660
        /*0128*/ 	.word	0x000000ff
        /*012c*/ 	.word	0x00000000
        /*0130*/ 	.short	0x0100
        /*0132*/ 	.byte	0x04
	.zero		1


	//   ....[1]....
        /*0134*/ 	.word	0x00000670
        /*0138*/ 	.word	0x000000ff
        /*013c*/ 	.word	0x000000d0
        /*0140*/ 	.short	0x0100
        /*0142*/ 	.byte	0x04
	.zero		1


	//   ....[2]....
        /*0144*/ 	.word	0x00000680
        /*0148*/ 	.word	0x000000ff
        /*014c*/ 	.word	0x00000008
        /*0150*/ 	.short	0x0100
        /*0152*/ 	.byte	0x04
	.zero		1


	//   ....[3]....
        /*0154*/ 	.word	0x00000690
        /*0158*/ 	.word	0x000000ff
        /*015c*/ 	.word	0x000000d8
        /*0160*/ 	.short	0x0100
        /*0162*/ 	.byte	0x04
	.zero		1


	//   ....[4]....
        /*0164*/ 	.word	0x000006a0
        /*0168*/ 	.word	0x000000ff
        /*016c*/ 	.word	0x00000010
        /*0170*/ 	.short	0x0100
        /*0172*/ 	.byte	0x04
	.zero		1


	//   ....[5]....
        /*0174*/ 	.word	0x000006b0
        /*0178*/ 	.word	0x000000ff
        /*017c*/ 	.word	0x000000e0
        /*0180*/ 	.short	0x0100
        /*0182*/ 	.byte	0x04
	.zero		1


	//   ....[6]....
        /*0184*/ 	.word	0x000006c0
        /*0188*/ 	.word	0x000000ff
        /*018c*/ 	.word	0x00000018
        /*0190*/ 	.short	0x0100
        /*0192*/ 	.byte	0x04
	.zero		1


	//   ....[7]....
        /*0194*/ 	.word	0x000006d0
        /*0198*/ 	.word	0x000000ff
        /*019c*/ 	.word	0x000000e8
        /*01a0*/ 	.short	0x0100
        /*01a2*/ 	.byte	0x04
	.zero		1


	//   ....[8]....
        /*01a4*/ 	.word	0x000006e0
        /*01a8*/ 	.word	0x000000ff
        /*01ac*/ 	.word	0x00000020
        /*01b0*/ 	.short	0x0100
        /*01b2*/ 	.byte	0x04
	.zero		1


	//   ....[9]....
        /*01b4*/ 	.word	0x000006f0
        /*01b8*/ 	.word	0x000000ff
        /*01bc*/ 	.word	0x000000f0
        /*01c0*/ 	.short	0x0100
        /*01c2*/ 	.byte	0x04
	.zero		1


	//   ....[10]....
        /*01c4*/ 	.word	0x00000700
        /*01c8*/ 	.word	0x000000ff
        /*01cc*/ 	.word	0x00000028
        /*01d0*/ 	.short	0x0100
        /*01d2*/ 	.byte	0x04
	.zero		1


	//   ....[11]....
        /*01d4*/ 	.word	0x00000710
        /*01d8*/ 	.word	0x000000ff
        /*01dc*/ 	.word	0x000000f8
        /*01e0*/ 	.short	0x0100
        /*01e2*/ 	.byte	0x04
	.zero		1


	//   ....[12]....
        /*01e4*/ 	.word	0x00000720
        /*01e8*/ 	.word	0x000000ff
        /*01ec*/ 	.word	0x00000030
        /*01f0*/ 	.short	0x0100
        /*01f2*/ 	.byte	0x04
	.zero		1


	//   ....[13]....
        /*01f4*/ 	.word	0x00000730
        /*01f8*/ 	.word	0x000000ff
        /*01fc*/ 	.word	0x00000100
        /*0200*/ 	.short	0x0100
        /*0202*/ 	.byte	0x04
	.zero		1


	//   ....[14]....
        /*0204*/ 	.word	0x00000740
        /*0208*/ 	.word	0x000000ff
        /*020c*/ 	.word	0x00000038
        /*0210*/ 	.short	0x0100
        /*0212*/ 	.byte	0x04
	.zero		1


	//   ....[15]....
        /*0214*/ 	.word	0x00000750
        /*0218*/ 	.word	0x000000ff
        /*021c*/ 	.word	0x00000108
        /*0220*/ 	.short	0x0100
        /*0222*/ 	.byte	0x04
	.zero		1


	//   ....[16]....
        /*0224*/ 	.word	0x00000760
        /*0228*/ 	.word	0x000000ff
        /*022c*/ 	.word	0x00000040
        /*0230*/ 	.short	0x0100
        /*0232*/ 	.byte	0x04
	.zero		1


	//   ....[17]....
        /*0234*/ 	.word	0x00000770
        /*0238*/ 	.word	0x000000ff
        /*023c*/ 	.word	0x00000110
        /*0240*/ 	.short	0x0100
        /*0242*/ 	.byte	0x04
	.zero		1


	//   ....[18]....
        /*0244*/ 	.word	0x00000780
        /*0248*/ 	.word	0x000000ff
        /*024c*/ 	.word	0x00000048
        /*0250*/ 	.short	0x0100
        /*0252*/ 	.byte	0x04
	.zero		1


	//   ....[19]....
        /*0254*/ 	.word	0x00000790
        /*0258*/ 	.word	0x000000ff
        /*025c*/ 	.word	0x00000118
        /*0260*/ 	.short	0x0100
        /*0262*/ 	.byte	0x04
	.zero		1


	//   ....[20]....
        /*0264*/ 	.word	0x000007a0
        /*0268*/ 	.word	0x000000ff
        /*026c*/ 	.word	0x00000050
        /*0270*/ 	.short	0x0100
        /*0272*/ 	.byte	0x04
	.zero		1


	//   ....[21]....
        /*0274*/ 	.word	0x000007b0
        /*0278*/ 	.word	0x000000ff
        /*027c*/ 	.word	0x00000120
        /*0280*/ 	.short	0x0100
        /*0282*/ 	.byte	0x04
	.zero		1


	//   ....[22]....
        /*0284*/ 	.word	0x000007c0
        /*0288*/ 	.word	0x000000ff
        /*028c*/ 	.word	0x00000058
        /*0290*/ 	.short	0x0100
        /*0292*/ 	.byte	0x04
	.zero		1


	//   ....[23]....
        /*0294*/ 	.word	0x000007d0
        /*0298*/ 	.word	0x000000ff
        /*029c*/ 	.word	0x00000128
        /*02a0*/ 	.short	0x0100
        /*02a2*/ 	.byte	0x04
	.zero		1


	//   ....[24]....
        /*02a4*/ 	.word	0x000007e0
        /*02a8*/ 	.word	0x000000ff
        /*02ac*/ 	.word	0x00000060
        /*02b0*/ 	.short	0x0100
        /*02b2*/ 	.byte	0x04
	.zero		1


	//   ....[25]....
        /*02b4*/ 	.word	0x000007f0
        /*02b8*/ 	.word	0x000000ff
        /*02bc*/ 	.word	0x00000130
        /*02c0*/ 	.short	0x0100
        /*02c2*/ 	.byte	0x04
	.zero		1


	//   ....[26]....
        /*02c4*/ 	.word	0x00000800
        /*02c8*/ 	.word	0x000000ff
        /*02cc*/ 	.word	0x00000068
        /*02d0*/ 	.short	0x0100
        /*02d2*/ 	.byte	0x04
	.zero		1


	//   ....[27]....
        /*02d4*/ 	.word	0x00000810
        /*02d8*/ 	.word	0x000000ff
        /*02dc*/ 	.word	0x00000138
        /*02e0*/ 	.short	0x0100
        /*02e2*/ 	.byte	0x04
	.zero		1


	//   ....[28]....
        /*02e4*/ 	.word	0x00000820
        /*02e8*/ 	.word	0x000000ff
        /*02ec*/ 	.word	0x00000070
        /*02f0*/ 	.short	0x0100
        /*02f2*/ 	.byte	0x04
	.zero		1


	//   ....[29]....
        /*02f4*/ 	.word	0x00000830
        /*02f8*/ 	.word	0x000000ff
        /*02fc*/ 	.word	0x00000140
        /*0300*/ 	.short	0x0100
        /*0302*/ 	.byte	0x04
	.zero		1


	//   ....[30]....
        /*0304*/ 	.word	0x00000840
        /*0308*/ 	.word	0x000000ff
        /*030c*/ 	.word	0x00000078
        /*0310*/ 	.short	0x0100
        /*0312*/ 	.byte	0x04
	.zero		1


	//   ....[31]....
        /*0314*/ 	.word	0x00000850
        /*0318*/ 	.word	0x000000ff
        /*031c*/ 	.word	0x00000148
        /*0320*/ 	.short	0x0100
        /*0322*/ 	.byte	0x04
	.zero		1


	//   ....[32]....
        /*0324*/ 	.word	0x00000860
        /*0328*/ 	.word	0x000000ff
        /*032c*/ 	.word	0x00000080
        /*0330*/ 	.short	0x0100
        /*0332*/ 	.byte	0x04
	.zero		1


	//   ....[33]....
        /*0334*/ 	.word	0x00000870
        /*0338*/ 	.word	0x000000ff
        /*033c*/ 	.word	0x00000150
        /*0340*/ 	.short	0x0100
        /*0342*/ 	.byte	0x04
	.zero		1


	//   ....[34]....
        /*0344*/ 	.word	0x00000880
        /*0348*/ 	.word	0x000000ff
        /*034c*/ 	.word	0x00000088
        /*0350*/ 	.short	0x0100
        /*0352*/ 	.byte	0x04
	.zero		1


	//   ....[35]....
        /*0354*/ 	.word	0x00000890
        /*0358*/ 	.word	0x000000ff
        /*035c*/ 	.word	0x00000158
        /*0360*/ 	.short	0x0100
        /*0362*/ 	.byte	0x04
	.zero		1


	//   ....[36]....
        /*0364*/ 	.word	0x000008a0
        /*0368*/ 	.word	0x000000ff
        /*036c*/ 	.word	0x00000090
        /*0370*/ 	.short	0x0100
        /*0372*/ 	.byte	0x04
	.zero		1


	//   ....[37]....
        /*0374*/ 	.word	0x000008b0
        /*0378*/ 	.word	0x000000ff
        /*037c*/ 	.word	0x00000160
        /*0380*/ 	.short	0x0100
        /*0382*/ 	.byte	0x04
	.zero		1


	//   ....[38]....
        /*0384*/ 	.word	0x000008c0
        /*0388*/ 	.word	0x000000ff
        /*038c*/ 	.word	0x00000098
        /*0390*/ 	.short	0x0100
        /*0392*/ 	.byte	0x04
	.zero		1


	//   ....[39]....
        /*0394*/ 	.word	0x000008d0
        /*0398*/ 	.word	0x000000ff
        /*039c*/ 	.word	0x00000168
        /*03a0*/ 	.short	0x0100
        /*03a2*/ 	.byte	0x04
	.zero		1


	//   ....[40]....
        /*03a4*/ 	.word	0x000008e0
        /*03a8*/ 	.word	0x000000ff
        /*03ac*/ 	.word	0x000000a0
        /*03b0*/ 	.short	0x0100
        /*03b2*/ 	.byte	0x04
	.zero		1


	//   ....[41]....
        /*03b4*/ 	.word	0x000008f0
        /*03b8*/ 	.word	0x000000ff
        /*03bc*/ 	.word	0x00000170
        /*03c0*/ 	.short	0x0100
        /*03c2*/ 	.byte	0x04
	.zero		1


	//   ....[42]....
        /*03c4*/ 	.word	0x00000900
        /*03c8*/ 	.word	0x000000ff
        /*03cc*/ 	.word	0x000000a8
        /*03d0*/ 	.short	0x0100
        /*03d2*/ 	.byte	0x04
	.zero		1


	//   ....[43]....
        /*03d4*/ 	.word	0x00000910
        /*03d8*/ 	.word	0x000000ff
        /*03dc*/ 	.word	0x00000178
        /*03e0*/ 	.short	0x0100
        /*03e2*/ 	.byte	0x04
	.zero		1


	//   ....[44]....
        /*03e4*/ 	.word	0x00000920
        /*03e8*/ 	.word	0x000000ff
        /*03ec*/ 	.word	0x000000b0
        /*03f0*/ 	.short	0x0100
        /*03f2*/ 	.byte	0x04
	.zero		1


	//   ....[45]....
        /*03f4*/ 	.word	0x00000930
        /*03f8*/ 	.word	0x000000ff
        /*03fc*/ 	.word	0x00000180
        /*0400*/ 	.short	0x0100
        /*0402*/ 	.byte	0x04
	.zero		1


	//   ....[46]....
        /*0404*/ 	.word	0x00000940
        /*0408*/ 	.word	0x000000ff
        /*040c*/ 	.word	0x000000b8
        /*0410*/ 	.short	0x0100
        /*0412*/ 	.byte	0x04
	.zero		1


	//   ....[47]....
        /*0414*/ 	.word	0x00000950
        /*0418*/ 	.word	0x000000ff
        /*041c*/ 	.word	0x00000188
        /*0420*/ 	.short	0x0100
        /*0422*/ 	.byte	0x04
	.zero		1


	//   ....[48]....
        /*0424*/ 	.word	0x00000960
        /*0428*/ 	.word	0x000000ff
        /*042c*/ 	.word	0x000000c0
        /*0430*/ 	.short	0x0100
        /*0432*/ 	.byte	0x04
	.zero		1


	//   ....[49]....
        /*0434*/ 	.word	0x00000970
        /*0438*/ 	.word	0x000000ff
        /*043c*/ 	.word	0x00000190
        /*0440*/ 	.short	0x0100
        /*0442*/ 	.byte	0x04
	.zero		1


	//   ....[50]....
        /*0444*/ 	.word	0x00000980
        /*0448*/ 	.word	0x000000ff
        /*044c*/ 	.word	0x000000c8
        /*0450*/ 	.short	0x0100
        /*0452*/ 	.byte	0x04
	.zero		1


	//   ....[51]....
        /*0454*/ 	.word	0x00000990
        /*0458*/ 	.word	0x000000ff
        /*045c*/ 	.word	0x00000198
        /*0460*/ 	.short	0x0100
        /*0462*/ 	.byte	0x04
	.zero		1


	//   ....[52]....
        /*0464*/ 	.word	0x00000ac0
        /*0468*/ 	.word	0x000000ff
        /*046c*/ 	.word	0x000001a0
        /*0470*/ 	.short	0x0100
        /*0472*/ 	.byte	0x04
	.zero		1


	//   ....[53]....
        /*0474*/ 	.word	0x00000ad0
        /*0478*/ 	.word	0x000000ff
        /*047c*/ 	.word	0x000001c0
        /*0480*/ 	.short	0x0100
        /*0482*/ 	.byte	0x04
	.zero		1


	//   ....[54]....
        /*0484*/ 	.word	0x00000ae0
        /*0488*/ 	.word	0x000000ff
        /*048c*/ 	.word	0x000001a8
        /*0490*/ 	.short	0x0100
        /*0492*/ 	.byte	0x04
	.zero		1


	//   ....[55]....
        /*0494*/ 	.word	0x00000af0
        /*0498*/ 	.word	0x000000ff
        /*049c*/ 	.word	0x000001c8
        /*04a0*/ 	.short	0x0100
        /*04a2*/ 	.byte	0x04
	.zero		1


	//   ....[56]....
        /*04a4*/ 	.word	0x00000b00
        /*04a8*/ 	.word	0x000000ff
        /*04ac*/ 	.word	0x000001b0
        /*04b0*/ 	.short	0x0100
        /*04b2*/ 	.byte	0x04
	.zero		1


	//   ....[57]....
        /*04b4*/ 	.word	0x00000b10
        /*04b8*/ 	.word	0x000000ff
        /*04bc*/ 	.word	0x000001d0
        /*04c0*/ 	.short	0x0100
        /*04c2*/ 	.byte	0x04
	.zero		1


	//   ....[58]....
        /*04c4*/ 	.word	0x00000b20
        /*04c8*/ 	.word	0x000000ff
        /*04cc*/ 	.word	0x000001b8
        /*04d0*/ 	.short	0x0100
        /*04d2*/ 	.byte	0x04
	.zero		1


	//   ....[59]....
        /*04d4*/ 	.word	0x00000b30
        /*04d8*/ 	.word	0x000000ff
        /*04dc*/ 	.word	0x000001d8
        /*04e0*/ 	.short	0x0100
        /*04e2*/ 	.byte	0x04
	.zero		1


	//   ....[60]....
        /*04e4*/ 	.word	0x00000c10
        /*04e8*/ 	.word	0x000000ff
        /*04ec*/ 	.word	0x000001e0
        /*04f0*/ 	.short	0x0100
        /*04f2*/ 	.byte	0x06
	.zero		1


	//   ....[61]....
        /*04f4*/ 	.word	0x00000c20
        /*04f8*/ 	.word	0x000000ff
        /*04fc*/ 	.word	0x000001e8
        /*0500*/ 	.short	0x0100
        /*0502*/ 	.byte	0x06
	.zero		1


	//   ....[62]....
        /*0504*/ 	.word	0x00000d50
        /*0508*/ 	.word	0x000000ff
        /*050c*/ 	.word	0x000001f0
        /*0510*/ 	.short	0x0100
        /*0512*/ 	.byte	0x06
	.zero		1


	//   ....[63]....
        /*0514*/ 	.word	0x00000d60
        /*0518*/ 	.word	0x000000ff
        /*051c*/ 	.word	0x00000200
        /*0520*/ 	.short	0x0100
        /*0522*/ 	.byte	0x06
	.zero		1


	//   ....[64]....
        /*0524*/ 	.word	0x00000d70
        /*0528*/ 	.word	0x000000ff
        /*052c*/ 	.word	0x000001f8
        /*0530*/ 	.short	0x0100
        /*0532*/ 	.byte	0x06
	.zero		1


	//   ....[65]....
        /*0534*/ 	.word	0x00000d80
        /*0538*/ 	.word	0x000000ff
        /*053c*/ 	.word	0x00000208
        /*0540*/ 	.short	0x0100
        /*0542*/ 	.byte	0x06
	.zero		1


	//   ....[66]....
        /*0544*/ 	.word	0x00000ea0
        /*0548*/ 	.word	0x000000ff
        /*054c*/ 	.word	0x00000210
        /*0550*/ 	.short	0x0100
        /*0552*/ 	.byte	0x04
	.zero		1


	//   ....[67]....
        /*0554*/ 	.word	0x00000eb0
        /*0558*/ 	.word	0x000000ff
        /*055c*/ 	.word	0x00000230
        /*0560*/ 	.short	0x0100
        /*0562*/ 	.byte	0x04
	.zero		1


	//   ....[68]....
        /*0564*/ 	.word	0x00000ec0
        /*0568*/ 	.word	0x000000ff
        /*056c*/ 	.word	0x00000218
        /*0570*/ 	.short	0x0100
        /*0572*/ 	.byte	0x04
	.zero		1


	//   ....[69]....
        /*0574*/ 	.word	0x00000ed0
        /*0578*/ 	.word	0x000000ff
        /*057c*/ 	.word	0x00000238
        /*0580*/ 	.short	0x0100
        /*0582*/ 	.byte	0x04
	.zero		1


	//   ....[70]....
        /*0584*/ 	.word	0x00000ee0
        /*0588*/ 	.word	0x000000ff
        /*058c*/ 	.word	0x00000220
        /*0590*/ 	.short	0x0100
        /*0592*/ 	.byte	0x04
	.zero		1


	//   ....[71]....
        /*0594*/ 	.word	0x00000ef0
        /*0598*/ 	.word	0x000000ff
        /*059c*/ 	.word	0x00000240
        /*05a0*/ 	.short	0x0100
        /*05a2*/ 	.byte	0x04
	.zero		1


	//   ....[72]....
        /*05a4*/ 	.word	0x00000f00
        /*05a8*/ 	.word	0x000000ff
        /*05ac*/ 	.word	0x00000228
        /*05b0*/ 	.short	0x0100
        /*05b2*/ 	.byte	0x04
	.zero		1


	//   ....[73]....
        /*05b4*/ 	.word	0x00000f10
        /*05b8*/ 	.word	0x000000ff
        /*05bc*/ 	.word	0x00000248
        /*05c0*/ 	.short	0x0100
        /*05c2*/ 	.byte	0x04
	.zero		1


	//   ....[74]....
        /*05c4*/ 	.word	0x00001000
        /*05c8*/ 	.word	0x000000ff
        /*05cc*/ 	.word	0x00000250
        /*05d0*/ 	.short	0x0100
        /*05d2*/ 	.byte	0x04
	.zero		1


	//   ....[75]....
        /*05d4*/ 	.word	0x00001010
        /*05d8*/ 	.word	0x000000ff
        /*05dc*/ 	.word	0x00000260
        /*05e0*/ 	.short	0x0100
        /*05e2*/ 	.byte	0x04
	.zero		1


	//   ....[76]....
        /*05e4*/ 	.word	0x00001020
        /*05e8*/ 	.word	0x000000ff
        /*05ec*/ 	.word	0x00000258
        /*05f0*/ 	.short	0x0100
        /*05f2*/ 	.byte	0x04
	.zero		1


	//   ....[77]....
        /*05f4*/ 	.word	0x00001030
        /*05f8*/ 	.word	0x000000ff
        /*05fc*/ 	.word	0x00000268
        /*0600*/ 	.short	0x0100
        /*0602*/ 	.byte	0x04
	.zero		1


	//   ....[78]....
        /*0604*/ 	.word	0x00001130
        /*0608*/ 	.word	0x000000ff
        /*060c*/ 	.word	0x00000270
        /*0610*/ 	.short	0x0100
        /*0612*/ 	.byte	0x06
	.zero		1


	//   ....[79]....
        /*0614*/ 	.word	0x00001e70
        /*0618*/ 	.word	0x00000000
        /*061c*/ 	.word	0x00000260
        /*0620*/ 	.short	0x010a
        /*0622*/ 	.byte	0xff
	.zero		1


	//   ....[80]....
        /*0624*/ 	.word	0x00001ea0
        /*0628*/ 	.word	0x00000000
        /*062c*/ 	.word	0x00000250
        /*0630*/ 	.short	0x0101
        /*0632*/ 	.byte	0xff
	.zero		1


	//   ....[81]....
        /*0634*/ 	.word	0x00001f60
        /*0638*/ 	.word	0x000000ff
        /*063c*/ 	.word	0x000000d0
        /*0640*/ 	.short	0x010a
        /*0642*/ 	.byte	0x04
	.zero		1


	//   ....[82]....
        /*0644*/ 	.word	0x00002030
        /*0648*/ 	.word	0x000000ff
        /*064c*/ 	.word	0x000000d0
        /*0650*/ 	.short	0x010a
        /*0652*/ 	.byte	0x21
	.zero		1


	//   ....[83]....
        /*0654*/ 	.word	0x000021e0
        /*0658*/ 	.word	0x000000ff
        /*065c*/ 	.word	0x000000d0
        /*0660*/ 	.short	0x010a
        /*0662*/ 	.byte	0x05
	.zero		1


	//   ....[84]....
        /*0664*/ 	.word	0x00002330
        /*0668*/ 	.word	0x000000ff
        /*066c*/ 	.word	0x000001e8
        /*0670*/ 	.short	0x0101
        /*0672*/ 	.byte	0x06
	.zero		1


	//   ....[85]....
        /*0674*/ 	.word	0x00002350
        /*0678*/ 	.word	0x000000ff
        /*067c*/ 	.word	0x000000d0
        /*0680*/ 	.short	0x010a
        /*0682*/ 	.byte	0x04
	.zero		1


	//   ....[86]....
        /*0684*/ 	.word	0x000023d0
        /*0688*/ 	.word	0x000000ff
        /*068c*/ 	.word	0x000000d0
        /*0690*/ 	.short	0x010a
        /*0692*/ 	.byte	0x11
	.zero		1


	//   ....[87]....
        /*0694*/ 	.word	0x00002560
        /*0698*/ 	.word	0x000000ff
        /*069c*/ 	.word	0x000000d0
        /*06a0*/ 	.short	0x010a
        /*06a2*/ 	.byte	0x05
	.zero		1


	//   ....[88]....
        /*06a4*/ 	.word	0x00002700
        /*06a8*/ 	.word	0x00000003
        /*06ac*/ 	.word	0x000001f0
        /*06b0*/ 	.short	0x010a
        /*06b2*/ 	.byte	0xff
	.zero		1


	//   ....[89]....
        /*06b4*/ 	.word	0x00002850
        /*06b8*/ 	.word	0x00000000
        /*06bc*/ 	.word	0x00000000
        /*06c0*/ 	.short	0x0101
        /*06c2*/ 	.byte	0xff
	.zero		1


	//   ....[90]....
        /*06c4*/ 	.word	0x00002e00
        /*06c8*/ 	.word	0x000000ff
        /*06cc*/ 	.word	0x00000000
        /*06d0*/ 	.short	0x010a
        /*06d2*/ 	.byte	0x04
	.zero		1


	//   ....[91]....
        /*06d4*/ 	.word	0x00002e90
        /*06d8*/ 	.word	0x000000ff
        /*06dc*/ 	.word	0x00000000
        /*06e0*/ 	.short	0x010a
        /*06e2*/ 	.byte	0x05
	.zero		1


	//   ....[92]....
        /*06e4*/ 	.word	0x00002f20
        /*06e8*/ 	.word	0x000000ff
        /*06ec*/ 	.word	0x00000000
        /*06f0*/ 	.short	0x010a
        /*06f2*/ 	.byte	0x05
	.zero		1


	//   ....[93]....
        /*06f4*/ 	.word	0x00002fb0
        /*06f8*/ 	.word	0x000000ff
        /*06fc*/ 	.word	0x00000000
        /*0700*/ 	.short	0x010a
        /*0702*/ 	.byte	0x05
	.zero		1


	//   ....[94]....
        /*0704*/ 	.word	0x00003040
        /*0708*/ 	.word	0x000000ff
        /*070c*/ 	.word	0x00000000
        /*0710*/ 	.short	0x010a
        /*0712*/ 	.byte	0x05
	.zero		1


	//   ....[95]....
        /*0714*/ 	.word	0x000030d0
        /*0718*/ 	.word	0x000000ff
        /*071c*/ 	.word	0x00000000
        /*0720*/ 	.short	0x010a
        /*0722*/ 	.byte	0x05
	.zero		1


	//   ....[96]....
        /*0724*/ 	.word	0x00003160
        /*0728*/ 	.word	0x000000ff
        /*072c*/ 	.word	0x00000000
        /*0730*/ 	.short	0x010a
        /*0732*/ 	.byte	0x05
	.zero		1


	//   ....[97]....
        /*0734*/ 	.word	0x000031f0
        /*0738*/ 	.word	0x000000ff
        /*073c*/ 	.word	0x00000000
        /*0740*/ 	.short	0x010a
        /*0742*/ 	.byte	0x05
	.zero		1


	//   ....[98]....
        /*0744*/ 	.word	0x00003280
        /*0748*/ 	.word	0x000000ff
        /*074c*/ 	.word	0x00000000
        /*0750*/ 	.short	0x010a
        /*0752*/ 	.byte	0x05
	.zero		1


	//   ....[99]....
        /*0754*/ 	.word	0x00003310
        /*0758*/ 	.word	0x000000ff
        /*075c*/ 	.word	0x00000000
        /*0760*/ 	.short	0x010a
        /*0762*/ 	.byte	0x05
	.zero		1


	//   ....[100]....
        /*0764*/ 	.word	0x000033a0
        /*0768*/ 	.word	0x000000ff
        /*076c*/ 	.word	0x00000000
        /*0770*/ 	.short	0x010a
        /*0772*/ 	.byte	0x05
	.zero		1


	//   ....[101]....
        /*0774*/ 	.word	0x00003430
        /*0778*/ 	.word	0x000000ff
        /*077c*/ 	.word	0x00000000
        /*0780*/ 	.short	0x010a
        /*0782*/ 	.byte	0x05
	.zero		1


	//   ....[102]....
        /*0784*/ 	.word	0x000034c0
        /*0788*/ 	.word	0x000000ff
        /*078c*/ 	.word	0x00000000
        /*0790*/ 	.short	0x010a
        /*0792*/ 	.byte	0x05
	.zero		1


	//   ....[103]....
        /*0794*/ 	.word	0x00003550
        /*0798*/ 	.word	0x000000ff
        /*079c*/ 	.word	0x00000000
        /*07a0*/ 	.short	0x010a
        /*07a2*/ 	.byte	0x05
	.zero		1


	//   ....[104]....
        /*07a4*/ 	.word	0x000035e0
        /*07a8*/ 	.word	0x000000ff
        /*07ac*/ 	.word	0x00000000
        /*07b0*/ 	.short	0x010a
        /*07b2*/ 	.byte	0x05
	.zero		1


	//   ....[105]....
        /*07b4*/ 	.word	0x00003670
        /*07b8*/ 	.word	0x000000ff
        /*07bc*/ 	.word	0x00000000
        /*07c0*/ 	.short	0x010a
        /*07c2*/ 	.byte	0x05
	.zero		1


	//   ....[106]....
        /*07c4*/ 	.word	0x00003700
        /*07c8*/ 	.word	0x000000ff
        /*07cc*/ 	.word	0x00000000
        /*07d0*/ 	.short	0x010a
        /*07d2*/ 	.byte	0x05
	.zero		1


	//   ....[107]....
        /*07d4*/ 	.word	0x00003790
        /*07d8*/ 	.word	0x000000ff
        /*07dc*/ 	.word	0x00000000
        /*07e0*/ 	.short	0x010a
        /*07e2*/ 	.byte	0x05
	.zero		1


	//   ....[108]....
        /*07e4*/ 	.word	0x00003820
        /*07e8*/ 	.word	0x000000ff
        /*07ec*/ 	.word	0x00000000
        /*07f0*/ 	.short	0x010a
        /*07f2*/ 	.byte	0x05
	.zero		1


	//   ....[109]....
        /*07f4*/ 	.word	0x000038b0
        /*07f8*/ 	.word	0x000000ff
        /*07fc*/ 	.word	0x00000000
        /*0800*/ 	.short	0x010a
        /*0802*/ 	.byte	0x05
	.zero		1


	//   ....[110]....
        /*0804*/ 	.word	0x00003940
        /*0808*/ 	.word	0x000000ff
        /*080c*/ 	.word	0x00000000
        /*0810*/ 	.short	0x010a
        /*0812*/ 	.byte	0x05
	.zero		1


	//   ....[111]....
        /*0814*/ 	.word	0x000039d0
        /*0818*/ 	.word	0x000000ff
        /*081c*/ 	.word	0x00000000
        /*0820*/ 	.short	0x010a
        /*0822*/ 	.byte	0x05
	.zero		1


	//   ....[112]....
        /*0824*/ 	.word	0x00003a60
        /*0828*/ 	.word	0x000000ff
        /*082c*/ 	.word	0x00000000
        /*0830*/ 	.short	0x010a
        /*0832*/ 	.byte	0x05
	.zero		1


	//   ....[113]....
        /*0834*/ 	.word	0x00003af0
        /*0838*/ 	.word	0x000000ff
        /*083c*/ 	.word	0x00000000
        /*0840*/ 	.short	0x010a
        /*0842*/ 	.byte	0x05
	.zero		1


	//   ....[114]....
        /*0844*/ 	.word	0x00003b80
        /*0848*/ 	.word	0x000000ff
        /*084c*/ 	.word	0x00000000
        /*0850*/ 	.short	0x010a
        /*0852*/ 	.byte	0x05
	.zero		1


	//   ....[115]....
        /*0854*/ 	.word	0x00003c20
        /*0858*/ 	.word	0x00000000
        /*085c*/ 	.word	0x00000000
        /*0860*/ 	.short	0x010a
        /*0862*/ 	.byte	0xff
	.zero		1


	//   ....[116]....
        /*0864*/ 	.word	0x00003d40
        /*0868*/ 	.word	0x00000002
        /*086c*/ 	.word	0x00000250
        /*0870*/ 	.short	0x010a
        /*0872*/ 	.byte	0xff
	.zero		1


	//   ....[117]....
        /*0874*/ 	.word	0x00003db0
        /*0878*/ 	.word	0x00000002
        /*087c*/ 	.word	0x00000000
        /*0880*/ 	.short	0x0101
        /*0882*/ 	.byte	0xff
	.zero		1


	//   ....[118]....
        /*0884*/ 	.word	0x00003dd0
        /*0888*/ 	.word	0x000000ff
        /*088c*/ 	.word	0x00000200
        /*0890*/ 	.short	0x010a
        /*0892*/ 	.byte	0x04
	.zero		1


	//   ....[119]....
        /*0894*/ 	.word	0x00003ef0
        /*0898*/ 	.word	0x00000002
        /*089c*/ 	.word	0x000001f0
        /*08a0*/ 	.short	0x010a
        /*08a2*/ 	.byte	0xff
	.zero		1


	//   ....[120]....
        /*08a4*/ 	.word	0x00003ff0
        /*08a8*/ 	.word	0x00000002
        /*08ac*/ 	.word	0x00000000
        /*08b0*/ 	.short	0x0101
        /*08b2*/ 	.byte	0xff
	.zero		1


	//   ....[121]....
        /*08b4*/ 	.word	0x00004080
        /*08b8*/ 	.word	0x000000ff
        /*08bc*/ 	.word	0x00000200
        /*08c0*/ 	.short	0x0106
        /*08c2*/ 	.byte	0x04
	.zero		1


	//   ....[122]....
        /*08c4*/ 	.word	0x000040a0
        /*08c8*/ 	.word	0x000000ff
        /*08cc*/ 	.word	0x00000200
        /*08d0*/ 	.short	0x010a
        /*08d2*/ 	.byte	0x04
	.zero		1


	//   ....[123]....
        /*08d4*/ 	.word	0x00004130
        /*08d8*/ 	.word	0x000000ff
        /*08dc*/ 	.word	0x00000200
        /*08e0*/ 	.short	0x0106
        /*08e2*/ 	.byte	0x07
	.zero		1


	//   ....[124]....
        /*08e4*/ 	.word	0x00004170
        /*08e8*/ 	.word	0x00000000
        /*08ec*/ 	.word	0x00000200
        /*08f0*/ 	.short	0x010a
        /*08f2*/ 	.byte	0xff
	.zero		1


	//   ....[125]....
        /*08f4*/ 	.word	0x000043b0
        /*08f8*/ 	.word	0x000000ff
        /*08fc*/ 	.word	0x00000008
        /*0900*/ 	.short	0x010a
        /*0902*/ 	.byte	0x05
	.zero		1


	//   ....[126]....
        /*0904*/ 	.word	0x000043d0
        /*0908*/ 	.word	0x000000ff
        /*090c*/ 	.word	0x00000008
        /*0910*/ 	.short	0x010a
        /*0912*/ 	.byte	0x05
	.zero		1


	//   ....[127]....
        /*0914*/ 	.word	0x00004560
        /*0918*/ 	.word	0x000000ff
        /*091c*/ 	.word	0x00000008
        /*0920*/ 	.short	0x010a
        /*0922*/ 	.byte	0x05
	.zero		1


	//   ....[128]....
        /*0924*/ 	.word	0x00004580
        /*0928*/ 	.word	0x000000ff
        /*092c*/ 	.word	0x00000008
        /*0930*/ 	.short	0x010a
        /*0932*/ 	.byte	0x05
	.zero		1


	//   ....[129]....
        /*0934*/ 	.word	0x00004640
        /*0938*/ 	.word	0x000000ff
        /*093c*/ 	.word	0x00000000
        /*0940*/ 	.short	0x0101
        /*0942*/ 	.byte	0x04
	.zero		1


	//   ....[130]....
        /*0944*/ 	.word	0x00004940
        /*0948*/ 	.word	0x00000000
        /*094c*/ 	.word	0x000001f0
        /*0950*/ 	.short	0x010a
        /*0952*/ 	.byte	0xff
	.zero		1


	//   ....[131]....
        /*0954*/ 	.word	0x00004a00
        /*0958*/ 	.word	0x00000000
        /*095c*/ 	.word	0x00000000
        /*0960*/ 	.short	0x0101
        /*0962*/ 	.byte	0xff
	.zero		1


	//   ....[132]....
        /*0964*/ 	.word	0x00004ac0
        /*0968*/ 	.word	0x000000ff
        /*096c*/ 	.word	0x00000000
        /*0970*/ 	.short	0x010a
        /*0972*/ 	.byte	0x04
	.zero		1


	//   ....[133]....
        /*0974*/ 	.word	0x00004ad0
        /*0978*/ 	.word	0x000000ff
        /*097c*/ 	.word	0x00000230
        /*0980*/ 	.short	0x010a
        /*0982*/ 	.byte	0x17
	.zero		1


	//   ....[134]....
        /*0984*/ 	.word	0x00004b80
        /*0988*/ 	.word	0x000000ff
        /*098c*/ 	.word	0x00000000
        /*0990*/ 	.short	0x010a
        /*0992*/ 	.byte	0x05
	.zero		1


	//   ....[135]....
        /*0994*/ 	.word	0x00004cc0
        /*0998*/ 	.word	0x000000ff
        /*099c*/ 	.word	0x00000000
        /*09a0*/ 	.short	0x010a
        /*09a2*/ 	.byte	0x04
	.zero		1


	//   ....[136]....
        /*09a4*/ 	.word	0x00004f10
        /*09a8*/ 	.word	0x000000ff
        /*09ac*/ 	.word	0x00000000
        /*09b0*/ 	.short	0x010a
        /*09b2*/ 	.byte	0x04
	.zero		1


	//   ....[137]....
        /*09b4*/ 	.word	0x00004fa0
        /*09b8*/ 	.word	0x000000ff
        /*09bc*/ 	.word	0x00000000
        /*09c0*/ 	.short	0x010a
        /*09c2*/ 	.byte	0x05
	.zero		1


	//   ....[138]....
        /*09c4*/ 	.word	0x00005030
        /*09c8*/ 	.word	0x000000ff
        /*09cc*/ 	.word	0x00000000
        /*09d0*/ 	.short	0x010a
        /*09d2*/ 	.byte	0x05
	.zero		1


	//   ....[139]....
        /*09d4*/ 	.word	0x000050d0
        /*09d8*/ 	.word	0x00000000
        /*09dc*/ 	.word	0x00000000
        /*09e0*/ 	.short	0x010a
        /*09e2*/ 	.byte	0xff
	.zero		1


	//   ....[140]....
        /*09e4*/ 	.word	0x00005110
        /*09e8*/ 	.word	0x00000000
        /*09ec*/ 	.word	0x00000000
        /*09f0*/ 	.short	0x010a
        /*09f2*/ 	.byte	0xff
	.zero		1


	//   ....[141]....
        /*09f4*/ 	.word	0x00005180
        /*09f8*/ 	.word	0x000000ff
        /*09fc*/ 	.word	0x00000000
        /*0a00*/ 	.short	0x0101
        /*0a02*/ 	.byte	0x04
	.zero		1


	//   ....[142]....
        /*0a04*/ 	.word	0x000051c0
        /*0a08*/ 	.word	0x000000ff
        /*0a0c*/ 	.word	0x00000270
        /*0a10*/ 	.short	0x010a
        /*0a12*/ 	.byte	0x11
	.zero		1


	//   ....[143]....
        /*0a14*/ 	.word	0x00005210
        /*0a18*/ 	.word	0x000000ff
        /*0a1c*/ 	.word	0x00000000
        /*0a20*/ 	.short	0x0101
        /*0a22*/ 	.byte	0x04
	.zero		1


	//   ....[144]....
        /*0a24*/ 	.word	0x000056b0
        /*0a28*/ 	.word	0x0000000c
        /*0a2c*/ 	.word	0x000001f0
        /*0a30*/ 	.short	0x010a
        /*0a32*/ 	.byte	0xff
	.zero		1


	//   ....[145]....
        /*0a34*/ 	.word	0x00005820
        /*0a38*/ 	.word	0x00000000
        /*0a3c*/ 	.word	0x00000000
        /*0a40*/ 	.short	0x0101
        /*0a42*/ 	.byte	0xff
	.zero		1


	//   ....[146]....
        /*0a44*/ 	.word	0x00005cb0
        /*0a48*/ 	.word	0x000000ff
        /*0a4c*/ 	.word	0x000001e8
        /*0a50*/ 	.short	0x010a
        /*0a52*/ 	.byte	0x15
	.zero		1


	//   ....[147]....
        /*0a54*/ 	.word	0x00005e30
        /*0a58*/ 	.word	0x000000ff
        /*0a5c*/ 	.word	0x000001c0
        /*0a60*/ 	.short	0x010a
        /*0a62*/ 	.byte	0x15
	.zero		1


	//   ....[148]....
        /*0a64*/ 	.word	0x00006030
        /*0a68*/ 	.word	0x000000ff
        /*0a6c*/ 	.word	0x000001a0
        /*0a70*/ 	.short	0x010b
        /*0a72*/ 	.byte	0x15
	.zero		1


	//   ....[149]....
        /*0a74*/ 	.word	0x00006040
        /*0a78*/ 	.word	0x000000ff
        /*0a7c*/ 	.word	0x00000000
        /*0a80*/ 	.short	0x0101
        /*0a82*/ 	.byte	0x06
	.zero		1


	//   ....[150]....
        /*0a84*/ 	.word	0x00006050
        /*0a88*/ 	.word	0x000000ff
        /*0a8c*/ 	.word	0x000001c8
        /*0a90*/ 	.short	0x010a
        /*0a92*/ 	.byte	0x15
	.zero		1


	//   ....[151]....
        /*0a94*/ 	.word	0x00006200
        /*0a98*/ 	.word	0x000000ff
        /*0a9c*/ 	.word	0x000001a8
        /*0aa0*/ 	.short	0x010b
        /*0aa2*/ 	.byte	0x15
	.zero		1


	//   ....[152]....
        /*0aa4*/ 	.word	0x00006210
        /*0aa8*/ 	.word	0x000000ff
        /*0aac*/ 	.word	0x00000000
        /*0ab0*/ 	.short	0x0101
        /*0ab2*/ 	.byte	0x06
	.zero		1


	//   ....[153]....
        /*0ab4*/ 	.word	0x00006220
        /*0ab8*/ 	.word	0x000000ff
        /*0abc*/ 	.word	0x000001d0
        /*0ac0*/ 	.short	0x010a
        /*0ac2*/ 	.byte	0x15
	.zero		1


	//   ....[154]....
        /*0ac4*/ 	.word	0x000063d0
        /*0ac8*/ 	.word	0x000000ff
        /*0acc*/ 	.word	0x000001b0
        /*0ad0*/ 	.short	0x010b
        /*0ad2*/ 	.byte	0x15
	.zero		1


	//   ....[155]....
        /*0ad4*/ 	.word	0x000063e0
        /*0ad8*/ 	.word	0x000000ff
        /*0adc*/ 	.word	0x00000000
        /*0ae0*/ 	.short	0x0101
        /*0ae2*/ 	.byte	0x06
	.zero		1


	//   ....[156]....
        /*0ae4*/ 	.word	0x000063f0
        /*0ae8*/ 	.word	0x000000ff
        /*0aec*/ 	.word	0x000001d8
        /*0af0*/ 	.short	0x010a
        /*0af2*/ 	.byte	0x15
	.zero		1


	//   ....[157]....
        /*0af4*/ 	.word	0x00006630
        /*0af8*/ 	.word	0x000000ff
        /*0afc*/ 	.word	0x000001b8
        /*0b00*/ 	.short	0x010b
        /*0b02*/ 	.byte	0x15
	.zero		1


	//   ....[158]....
        /*0b04*/ 	.word	0x00006640
        /*0b08*/ 	.word	0x000000ff
        /*0b0c*/ 	.word	0x00000000
        /*0b10*/ 	.short	0x0101
        /*0b12*/ 	.byte	0x25
	.zero		1


	//   ....[159]....
        /*0b14*/ 	.word	0x00006680
        /*0b18*/ 	.word	0x000000ff
        /*0b1c*/ 	.word	0x000001c0
        /*0b20*/ 	.short	0x010a
        /*0b22*/ 	.byte	0x15
	.zero		1


	//   ....[160]....
        /*0b24*/ 	.word	0x000066a0
        /*0b28*/ 	.word	0x000000ff
        /*0b2c*/ 	.word	0x000001c8
        /*0b30*/ 	.short	0x010a
        /*0b32*/ 	.byte	0x15
	.zero		1


	//   ....[161]....
        /*0b34*/ 	.word	0x000066c0
        /*0b38*/ 	.word	0x000000ff
        /*0b3c*/ 	.word	0x000001d0
        /*0b40*/ 	.short	0x010a
        /*0b42*/ 	.byte	0x15
	.zero		1


	//   ....[162]....
        /*0b44*/ 	.word	0x00006700
        /*0b48*/ 	.word	0x00000000
        /*0b4c*/ 	.word	0x000001d8
        /*0b50*/ 	.short	0x010a
        /*0b52*/ 	.byte	0xff
	.zero		1


	//   ....[163]....
        /*0b54*/ 	.word	0x00006a20
        /*0b58*/ 	.word	0x00000003
        /*0b5c*/ 	.word	0x000001f0
        /*0b60*/ 	.short	0x010a
        /*0b62*/ 	.byte	0xff
	.zero		1


	//   ....[164]....
        /*0b64*/ 	.word	0x00006ba0
        /*0b68*/ 	.word	0x00000000
        /*0b6c*/ 	.word	0x00000000
        /*0b70*/ 	.short	0x0101
        /*0b72*/ 	.byte	0xff
	.zero		1


	//   ....[165]....
        /*0b74*/ 	.word	0x00007680
        /*0b78*/ 	.word	0x000000ff
        /*0b7c*/ 	.word	0x000001a0
        /*0b80*/ 	.short	0x010a
        /*0b82*/ 	.byte	0x2b
	.zero		1


	//   ....[166]....
        /*0b84*/ 	.word	0x000076b0
        /*0b88*/ 	.word	0x00000036
        /*0b8c*/ 	.word	0x00000210
        /*0b90*/ 	.short	0x010a
        /*0b92*/ 	.byte	0xff
	.zero		1


	//   ....[167]....
        /*0b94*/ 	.word	0x000077c0
        /*0b98*/ 	.word	0x000000ff
        /*0b9c*/ 	.word	0x000001a0
        /*0ba0*/ 	.short	0x010a
        /*0ba2*/ 	.byte	0x2b
	.zero		1


	//   ....[168]....
        /*0ba4*/ 	.word	0x00007890
        /*0ba8*/ 	.word	0x00000036
        /*0bac*/ 	.word	0x00000210
        /*0bb0*/ 	.short	0x010a
        /*0bb2*/ 	.byte	0xff
	.zero		1


	//   ....[169]....
        /*0bb4*/ 	.word	0x00008050
        /*0bb8*/ 	.word	0x00000000
        /*0bbc*/ 	.word	0x00000000
        /*0bc0*/ 	.short	0x0101
        /*0bc2*/ 	.byte	0xff
	.zero		1


	//   ....[170]....
        /*0bc4*/ 	.word	0x00008060
        /*0bc8*/ 	.word	0x00000002
        /*0bcc*/ 	.word	0x000001a0
        /*0bd0*/ 	.short	0x010a
        /*0bd2*/ 	.byte	0xff
	.zero		1


	//   ....[171]....
        /*0bd4*/ 	.word	0x00008120
        /*0bd8*/ 	.word	0x00000002
        /*0bdc*/ 	.word	0x000001a0
        /*0be0*/ 	.short	0x010a
        /*0be2*/ 	.byte	0xff
	.zero		1


	//   ....[172]....
        /*0be4*/ 	.word	0x00008920
        /*0be8*/ 	.word	0x00000000
        /*0bec*/ 	.word	0x00000000
        /*0bf0*/ 	.short	0x0101
        /*0bf2*/ 	.byte	0xff
	.zero		1


	//   ....[173]....
        /*0bf4*/ 	.word	0x00008940
        /*0bf8*/ 	.word	0x00000002
        /*0bfc*/ 	.word	0x000001a0
        /*0c00*/ 	.short	0x010a
        /*0c02*/ 	.byte	0xff
	.zero		1


	//   ....[174]....
        /*0c04*/ 	.word	0x000089f0
        /*0c08*/ 	.word	0x00000002
        /*0c0c*/ 	.word	0x000001a0
        /*0c10*/ 	.short	0x010a
        /*0c12*/ 	.byte	0xff
	.zero		1


	//   ....[175]....
        /*0c14*/ 	.word	0x000091f0
        /*0c18*/ 	.word	0x00000000
        /*0c1c*/ 	.word	0x00000000
        /*0c20*/ 	.short	0x0101
        /*0c22*/ 	.byte	0xff
	.zero		1


	//   ....[176]....
        /*0c24*/ 	.word	0x00009210
        /*0c28*/ 	.word	0x00000003
        /*0c2c*/ 	.word	0x000001a0
        /*0c30*/ 	.short	0x010a
        /*0c32*/ 	.byte	0xff
	.zero		1


	//   ....[177]....
        /*0c34*/ 	.word	0x000092c0
        /*0c38*/ 	.word	0x00000003
        /*0c3c*/ 	.word	0x000001a0
        /*0c40*/ 	.short	0x010a
        /*0c42*/ 	.byte	0xff
	.zero		1


	//   ....[178]....
        /*0c44*/ 	.word	0x00009570
        /*0c48*/ 	.word	0x00000036
        /*0c4c*/ 	.word	0x00000000
        /*0c50*/ 	.short	0x0101
        /*0c52*/ 	.byte	0xff
	.zero		1


	//   ....[179]....
        /*0c54*/ 	.word	0x00009b10
        /*0c58*/ 	.word	0x00000000
        /*0c5c*/ 	.word	0x00000000
        /*0c60*/ 	.short	0x0101
        /*0c62*/ 	.byte	0xff
	.zero		1


	//   ....[180]....
        /*0c64*/ 	.word	0x00009db0
        /*0c68*/ 	.word	0x000000ff
        /*0c6c*/ 	.word	0x00000000
        /*0c70*/ 	.short	0x0101
        /*0c72*/ 	.byte	0x06
	.zero		1


	//   ....[181]....
        /*0c74*/ 	.word	0x00009dd0
        /*0c78*/ 	.word	0x00000000
        /*0c7c*/ 	.word	0x00000260
        /*0c80*/ 	.short	0x010a
        /*0c82*/ 	.byte	0xff
	.zero		1


	//   ....[182]....
        /*0c84*/ 	.word	0x00009e30
        /*0c88*/ 	.word	0x00000000
        /*0c8c*/ 	.word	0x000000d0
        /*0c90*/ 	.short	0x010a
        /*0c92*/ 	.byte	0xff
	.zero		1


	//   ....[183]....
        /*0c94*/ 	.word	0x00009e90
        /*0c98*/ 	.word	0x00000000
        /*0c9c*/ 	.word	0x000000d0
        /*0ca0*/ 	.short	0x010a
        /*0ca2*/ 	.byte	0xff
	.zero		1


	//   ....[184]....
        /*0ca4*/ 	.word	0x00009ee0
        /*0ca8*/ 	.word	0x00000003
        /*0cac*/ 	.word	0x000001f0
        /*0cb0*/ 	.short	0x010a
        /*0cb2*/ 	.byte	0xff
	.zero		1


	//   ....[185]....
        /*0cb4*/ 	.word	0x00009f40
        /*0cb8*/ 	.word	0x00000000
        /*0cbc*/ 	.word	0x00000000
        /*0cc0*/ 	.short	0x010a
        /*0cc2*/ 	.byte	0xff
	.zero		1


	//   ....[186]....
        /*0cc4*/ 	.word	0x00009fa0
        /*0cc8*/ 	.word	0x00000000
        /*0ccc*/ 	.word	0x00000000
        /*0cd0*/ 	.short	0x010a
        /*0cd2*/ 	.byte	0xff
	.zero		1


	//   ....[187]....
        /*0cd4*/ 	.word	0x0000a000
        /*0cd8*/ 	.word	0x00000000
        /*0cdc*/ 	.word	0x00000000
        /*0ce0*/ 	.short	0x010a
        /*0ce2*/ 	.byte	0xff
	.zero		1


	//   ....[188]....
        /*0ce4*/ 	.word	0x0000a060
        /*0ce8*/ 	.word	0x00000000
        /*0cec*/ 	.word	0x00000000
        /*0cf0*/ 	.short	0x010a
        /*0cf2*/ 	.byte	0xff
	.zero		1


	//   ....[189]....
        /*0cf4*/ 	.word	0x0000a0c0
        /*0cf8*/ 	.word	0x00000000
        /*0cfc*/ 	.word	0x00000000
        /*0d00*/ 	.short	0x010a
        /*0d02*/ 	.byte	0xff
	.zero		1


	//   ....[190]....
        /*0d04*/ 	.word	0x0000a120
        /*0d08*/ 	.word	0x00000000
        /*0d0c*/ 	.word	0x00000000
        /*0d10*/ 	.short	0x010a
        /*0d12*/ 	.byte	0xff
	.zero		1


	//   ....[191]....
        /*0d14*/ 	.word	0x0000a180
        /*0d18*/ 	.word	0x00000000
        /*0d1c*/ 	.word	0x00000000
        /*0d20*/ 	.short	0x010a
        /*0d22*/ 	.byte	0xff
	.zero		1


	//   ....[192]....
        /*0d24*/ 	.word	0x0000a1e0
        /*0d28*/ 	.word	0x00000000
        /*0d2c*/ 	.word	0x00000000
        /*0d30*/ 	.short	0x010a
        /*0d32*/ 	.byte	0xff
	.zero		1


	//   ....[193]....
        /*0d34*/ 	.word	0x0000a240
        /*0d38*/ 	.word	0x00000000
        /*0d3c*/ 	.word	0x00000000
        /*0d40*/ 	.short	0x010a
        /*0d42*/ 	.byte	0xff
	.zero		1


	//   ....[194]....
        /*0d44*/ 	.word	0x0000a2a0
        /*0d48*/ 	.word	0x00000000
        /*0d4c*/ 	.word	0x00000000
        /*0d50*/ 	.short	0x010a
        /*0d52*/ 	.byte	0xff
	.zero		1


	//   ....[195]....
        /*0d54*/ 	.word	0x0000a300
        /*0d58*/ 	.word	0x00000000
        /*0d5c*/ 	.word	0x00000000
        /*0d60*/ 	.short	0x010a
        /*0d62*/ 	.byte	0xff
	.zero		1


	//   ....[196]....
        /*0d64*/ 	.word	0x0000a360
        /*0d68*/ 	.word	0x00000000
        /*0d6c*/ 	.word	0x00000000
        /*0d70*/ 	.short	0x010a
        /*0d72*/ 	.byte	0xff
	.zero		1


	//   ....[197]....
        /*0d74*/ 	.word	0x0000a3c0
        /*0d78*/ 	.word	0x00000000
        /*0d7c*/ 	.word	0x00000000
        /*0d80*/ 	.short	0x010a
        /*0d82*/ 	.byte	0xff
	.zero		1


	//   ....[198]....
        /*0d84*/ 	.word	0x0000a420
        /*0d88*/ 	.word	0x00000000
        /*0d8c*/ 	.word	0x00000000
        /*0d90*/ 	.short	0x010a
        /*0d92*/ 	.byte	0xff
	.zero		1


	//   ....[199]....
        /*0d94*/ 	.word	0x0000a480
        /*0d98*/ 	.word	0x00000000
        /*0d9c*/ 	.word	0x00000000
        /*0da0*/ 	.short	0x010a
        /*0da2*/ 	.byte	0xff
	.zero		1


	//   ....[200]....
        /*0da4*/ 	.word	0x0000a4e0
        /*0da8*/ 	.word	0x00000000
        /*0dac*/ 	.word	0x00000000
        /*0db0*/ 	.short	0x010a
        /*0db2*/ 	.byte	0xff
	.zero		1


	//   ....[201]....
        /*0db4*/ 	.word	0x0000a540
        /*0db8*/ 	.word	0x00000000
        /*0dbc*/ 	.word	0x00000000
        /*0dc0*/ 	.short	0x010a
        /*0dc2*/ 	.byte	0xff
	.zero		1


	//   ....[202]....
        /*0dc4*/ 	.word	0x0000a5a0
        /*0dc8*/ 	.word	0x00000000
        /*0dcc*/ 	.word	0x00000000
        /*0dd0*/ 	.short	0x010a
        /*0dd2*/ 	.byte	0xff
	.zero		1


	//   ....[203]....
        /*0dd4*/ 	.word	0x0000a600
        /*0dd8*/ 	.word	0x00000000
        /*0ddc*/ 	.word	0x00000000
        /*0de0*/ 	.short	0x010a
        /*0de2*/ 	.byte	0xff
	.zero		1


	//   ....[204]....
        /*0de4*/ 	.word	0x0000a660
        /*0de8*/ 	.word	0x00000000
        /*0dec*/ 	.word	0x00000000
        /*0df0*/ 	.short	0x010a
        /*0df2*/ 	.byte	0xff
	.zero		1


	//   ....[205]....
        /*0df4*/ 	.word	0x0000a6c0
        /*0df8*/ 	.word	0x00000000
        /*0dfc*/ 	.word	0x00000000
        /*0e00*/ 	.short	0x010a
        /*0e02*/ 	.byte	0xff
	.zero		1


	//   ....[206]....
        /*0e04*/ 	.word	0x0000a720
        /*0e08*/ 	.word	0x00000000
        /*0e0c*/ 	.word	0x00000000
        /*0e10*/ 	.short	0x010a
        /*0e12*/ 	.byte	0xff
	.zero		1


	//   ....[207]....
        /*0e14*/ 	.word	0x0000a780
        /*0e18*/ 	.word	0x00000000
        /*0e1c*/ 	.word	0x00000000
        /*0e20*/ 	.short	0x010a
        /*0e22*/ 	.byte	0xff
	.zero		1


	//   ....[208]....
        /*0e24*/ 	.word	0x0000a7e0
        /*0e28*/ 	.word	0x00000000
        /*0e2c*/ 	.word	0x00000000
        /*0e30*/ 	.short	0x010a
        /*0e32*/ 	.byte	0xff
	.zero		1


	//   ....[209]....
        /*0e34*/ 	.word	0x0000a840
        /*0e38*/ 	.word	0x00000000
        /*0e3c*/ 	.word	0x00000000
        /*0e40*/ 	.short	0x010a
        /*0e42*/ 	.byte	0xff
	.zero		1


	//   ....[210]....
        /*0e44*/ 	.word	0x0000a890
        /*0e48*/ 	.word	0x00000002
        /*0e4c*/ 	.word	0x00000250
        /*0e50*/ 	.short	0x010a
        /*0e52*/ 	.byte	0xff
	.zero		1


	//   ....[211]....
        /*0e54*/ 	.word	0x0000a8f0
        /*0e58*/ 	.word	0x00000002
        /*0e5c*/ 	.word	0x00000200
        /*0e60*/ 	.short	0x010a
        /*0e62*/ 	.byte	0xff
	.zero		1


	//   ....[212]....
        /*0e64*/ 	.word	0x0000a940
        /*0e68*/ 	.word	0x00000002
        /*0e6c*/ 	.word	0x000001f0
        /*0e70*/ 	.short	0x010a
        /*0e72*/ 	.byte	0xff
	.zero		1


	//   ....[213]....
        /*0e74*/ 	.word	0x0000a9a0
        /*0e78*/ 	.word	0x00000000
        /*0e7c*/ 	.word	0x00000200
        /*0e80*/ 	.short	0x010a
        /*0e82*/ 	.byte	0xff
	.zero		1


	//   ....[214]....
        /*0e84*/ 	.word	0x0000aa00
        /*0e88*/ 	.word	0x00000005
        /*0e8c*/ 	.word	0x00000008
        /*0e90*/ 	.short	0x010a
        /*0e92*/ 	.byte	0xff
	.zero		1


	//   ....[215]....
        /*0e94*/ 	.word	0x0000aae0
        /*0e98*/ 	.word	0x00000000
        /*0e9c*/ 	.word	0x00000008
        /*0ea0*/ 	.short	0x010a
        /*0ea2*/ 	.byte	0xff
	.zero		1


	//   ....[216]....
        /*0ea4*/ 	.word	0x0000ab30
        /*0ea8*/ 	.word	0x00000000
        /*0eac*/ 	.word	0x000001f0
        /*0eb0*/ 	.short	0x010a
        /*0eb2*/ 	.byte	0xff
	.zero		1


	//   ....[217]....
        /*0eb4*/ 	.word	0x0000ab90
        /*0eb8*/ 	.word	0x00000000
        /*0ebc*/ 	.word	0x00000230
        /*0ec0*/ 	.short	0x010a
        /*0ec2*/ 	.byte	0xff
	.zero		1


	//   ....[218]....
        /*0ec4*/ 	.word	0x0000abf0
        /*0ec8*/ 	.word	0x00000000
        /*0ecc*/ 	.word	0x00000000
        /*0ed0*/ 	.short	0x010a
        /*0ed2*/ 	.byte	0xff
	.zero		1


	//   ....[219]....
        /*0ed4*/ 	.word	0x0000ac50
        /*0ed8*/ 	.word	0x00000000
        /*0edc*/ 	.word	0x00000000
        /*0ee0*/ 	.short	0x010a
        /*0ee2*/ 	.byte	0xff
	.zero		1


	//   ....[220]....
        /*0ee4*/ 	.word	0x0000acb0
        /*0ee8*/ 	.word	0x00000000
        /*0eec*/ 	.word	0x00000000
        /*0ef0*/ 	.short	0x010a
        /*0ef2*/ 	.byte	0xff
	.zero		1


	//   ....[221]....
        /*0ef4*/ 	.word	0x0000ad10
        /*0ef8*/ 	.word	0x00000000
        /*0efc*/ 	.word	0x00000000
        /*0f00*/ 	.short	0x010a
        /*0f02*/ 	.byte	0xff
	.zero		1


	//   ....[222]....
        /*0f04*/ 	.word	0x0000ad70
        /*0f08*/ 	.word	0x00000000
        /*0f0c*/ 	.word	0x00000270
        /*0f10*/ 	.short	0x010a
        /*0f12*/ 	.byte	0xff
	.zero		1


	//   ....[223]....
        /*0f14*/ 	.word	0x0000adc0
        /*0f18*/ 	.word	0x0000000c
        /*0f1c*/ 	.word	0x000001f0
        /*0f20*/ 	.short	0x010a
        /*0f22*/ 	.byte	0xff
	.zero		1


	//   ....[224]....
        /*0f24*/ 	.word	0x0000ae20
        /*0f28*/ 	.word	0x00000000
        /*0f2c*/ 	.word	0x000001e8
        /*0f30*/ 	.short	0x010a
        /*0f32*/ 	.byte	0xff
	.zero		1


	//   ....[225]....
        /*0f34*/ 	.word	0x0000ae80
        /*0f38*/ 	.word	0x00000000
        /*0f3c*/ 	.word	0x000001c0
        /*0f40*/ 	.short	0x010a
        /*0f42*/ 	.byte	0xff
	.zero		1


	//   ....[226]....
        /*0f44*/ 	.word	0x0000aee0
        /*0f48*/ 	.word	0x00000000
        /*0f4c*/ 	.word	0x000001c8
        /*0f50*/ 	.short	0x010a
        /*0f52*/ 	.byte	0xff
	.zero		1


	//   ....[227]....
        /*0f54*/ 	.word	0x0000af40
        /*0f58*/ 	.word	0x00000000
        /*0f5c*/ 	.word	0x000001d0
        /*0f60*/ 	.short	0x010a
        /*0f62*/ 	.byte	0xff
	.zero		1


	//   ....[228]....
        /*0f64*/ 	.word	0x0000afa0
        /*0f68*/ 	.word	0x00000000
        /*0f6c*/ 	.word	0x000001d8
        /*0f70*/ 	.short	0x010a
        /*0f72*/ 	.byte	0xff
	.zero		1


	//   ....[229]....
        /*0f74*/ 	.word	0x0000b000
        /*0f78*/ 	.word	0x00000000
        /*0f7c*/ 	.word	0x000001c0
        /*0f80*/ 	.short	0x010a
        /*0f82*/ 	.byte	0xff
	.zero		1


	//   ....[230]....
        /*0f84*/ 	.word	0x0000b060
        /*0f88*/ 	.word	0x00000000
        /*0f8c*/ 	.word	0x000001c8
        /*0f90*/ 	.short	0x010a
        /*0f92*/ 	.byte	0xff
	.zero		1


	//   ....[231]....
        /*0f94*/ 	.word	0x0000b0c0
        /*0f98*/ 	.word	0x00000000
        /*0f9c*/ 	.word	0x000001d0
        /*0fa0*/ 	.short	0x010a
        /*0fa2*/ 	.byte	0xff
	.zero		1


	//   ....[232]....
        /*0fa4*/ 	.word	0x0000b110
        /*0fa8*/ 	.word	0x00000003
        /*0fac*/ 	.word	0x000001f0
        /*0fb0*/ 	.short	0x010a
        /*0fb2*/ 	.byte	0xff
	.zero		1


	//   ....[233]....
        /*0fb4*/ 	.word	0x0000b170
        /*0fb8*/ 	.word	0x00000002
        /*0fbc*/ 	.word	0x000001a0
        /*0fc0*/ 	.short	0x010a
        /*0fc2*/ 	.byte	0xff
	.zero		1


	//   ....[234]....
        /*0fc4*/ 	.word	0x0000b1c0
        /*0fc8*/ 	.word	0x00000036
        /*0fcc*/ 	.word	0x00000210
        /*0fd0*/ 	.short	0x010a
        /*0fd2*/ 	.byte	0xff
	.zero		1


	//   ....[235]....
        /*0fd4*/ 	.word	0x0000b210
        /*0fd8*/ 	.word	0x00000002
        /*0fdc*/ 	.word	0x000001a0
        /*0fe0*/ 	.short	0x010a
        /*0fe2*/ 	.byte	0xff
	.zero		1


	//   ....[236]....
        /*0fe4*/ 	.word	0x0000b260
        /*0fe8*/ 	.word	0x00000002
        /*0fec*/ 	.word	0x000001a0
        /*0ff0*/ 	.short	0x010a
        /*0ff2*/ 	.byte	0xff
	.zero		1


	//   ....[237]....
        /*0ff4*/ 	.word	0x0000b2b0
        /*0ff8*/ 	.word	0x00000003
        /*0ffc*/ 	.word	0x000001a0
        /*1000*/ 	.short	0x010a
        /*1002*/ 	.byte	0xff
	.zero		1


	//----- nvinfo : EIATTR_NUM_MBARRIERS
	.align		4
.L_47:
        /*1004*/ 	.byte	0x03, 0x38
        /*1006*/ 	.short	0x004f


	//----- nvinfo : EIATTR_EXIT_INSTR_OFFSETS
	.align		4
        /*1008*/ 	.byte	0x04, 0x1c
        /*100a*/ 	.short	(.L_49 - .L_48)


	//   ....[0]....
.L_48:
        /*100c*/ 	.word	0x00003c50


	//   ....[1]....
        /*1010*/ 	.word	0x00004140


	//   ....[2]....
        /*1014*/ 	.word	0x000041a0


	//   ....[3]....
        /*1018*/ 	.word	0x00005440


	//   ....[4]....
        /*101c*/ 	.word	0x00006730


	//   ....[5]....
        /*1020*/ 	.word	0x00006770


	//   ....[6]....
        /*1024*/ 	.word	0x00009cb0


	//   ....[7]....
        /*1028*/ 	.word	0x00009d20


	//   ....[8]....
        /*102c*/ 	.word	0x00009d50


	//   ....[9]....
        /*1030*/ 	.word	0x00009dc0


	//----- nvinfo : EIATTR_MAX_THREADS
	.align		4
.L_49:
        /*1034*/ 	.byte	0x04, 0x05
        /*1036*/ 	.short	(.L_51 - .L_50)
.L_50:
        /*1038*/ 	.word	0x00000100
        /*103c*/ 	.word	0x00000001
        /*1040*/ 	.word	0x00000001


	//----- nvinfo : EIATTR_CRS_STACK_SIZE
	.align		4
.L_51:
        /*1044*/ 	.byte	0x04, 0x1e
        /*1046*/ 	.short	(.L_53 - .L_52)
.L_52:
        /*1048*/ 	.word	0x00000000


	//----- nvinfo : EIATTR_CBANK_PARAM_SIZE
	.align		4
.L_53:
        /*104c*/ 	.byte	0x03, 0x19
        /*104e*/ 	.short	0x0800


	//----- nvinfo : EIATTR_PARAM_CBANK
	.align		4
        /*1050*/ 	.byte	0x04, 0x0a
        /*1052*/ 	.short	(.L_55 - .L_54)
	.align		4
.L_54:
        /*1054*/ 	.word	index@(.nv.constant0._ZN7cutlass13device_kernelINS_4gemm6kernel13GemmUniversalIN4cute5tupleIJiiiiEEENS1_10collective13CollectiveMmaINS1_35MainloopSm100TmaUmmaWarpSpecializedILi26ELi2ELi4ENS5_IJNS4_1CILi4EEENSA_ILi2EEENSA_ILi1EEEEEEEENS5_IJNSA_ILi128EEESG_NSA_ILi32EEEEEENS_6half_tENS5_IJlSD_lEEESJ_SK_NS4_8TiledMMAINS4_8MMA_AtomIJNS4_26SM100_MMA_F16BF16_2x1SM_SSISJ_SJ_fLi128ELi128ELNS4_4UMMA5MajorE0ELSP_0ELNSO_7ScaleInE0ELSQ_0EEEEEENS4_6LayoutINS5_IJSD_SD_SD_EEENS5_IJNSA_ILi0EEESV_SV_EEEEENS5_IJNS4_10UnderscoreESY_SY_EEEEENS4_28SM100_TMA_2SM_LOAD_MULTICASTENS4_14ComposedLayoutINS4_7SwizzleILi2ELi4ELi3EEENS4_18smem_ptr_flag_bitsILi16EEENST_INS5_IJNSA_ILi8EEESH_EEENS5_IJSH_SD_EEEEEEEvNS4_8identityES11_S1B_vS1C_EENS_8epilogue10collective18CollectiveEpilogueINS1E_23Sm100TmaWarpSpecializedILi4ELi2ELi16ELb1ELb0EEEJNS5_IJNSA_ILi64EEESG_SH_EEENS5_IJNST_IS1J_SD_EENST_INS5_IJNSA_ILi16EEESC_EEENS5_IJSD_S1J_EEEEEEEESJ_SK_SJ_SK_NS1E_6fusion15FusionCallbacksIS1I_NS1R_17LinearCombinationISJ_fSJ_fLNS_15FloatRoundStyleE2EEES1K_S1Q_JEEENS4_5SM1004TMEM4LOAD26SM100_TMEM_LOAD_32dp32b16xENS4_13SM90_TMA_LOADENS12_INS13_ILi1ELi4ELi3EEES16_NST_INS5_IJS17_S1M_EEENS5_IJS1M_SD_EEEEEEENS4_39AutoVectorizingCopyWithAssumedAlignmentILi128EEENS4_14SM90_TMA_STOREES26_S28_S28_EEEvvEEEEvNT_6ParamsE)
        /*1058*/ 	.short	0x0380
        /*105a*/ 	.short	0x0800


	//----- nvinfo : EIATTR_SW_WAR
	.align		4
.L_55:
        /*105c*/ 	.byte	0x04, 0x36
        /*105e*/ 	.short	(.L_57 - .L_56)
.L_56:
        /*1060*/ 	.word	0x00000008
.L_57:


//--------------------- .nv.callgraph             --------------------------
	.section	.nv.callgraph,"",@"SHT_CUDA_CALLGRAPH"
	.align	4
	.sectionentsize	8
	.align		4
        /*0000*/ 	.word	0x00000000
	.align		4
        /*0004*/ 	.word	0xffffffff
	.align		4
        /*0008*/ 	.word	index@(_ZN7cutlass13device_kernelINS_4gemm6kernel13GemmUniversalIN4cute5tupleIJiiiiEEENS1_10collective13CollectiveMmaINS1_35MainloopSm100TmaUmmaWarpSpecializedILi26ELi2ELi4ENS5_IJNS4_1CILi4EEENSA_ILi2EEENSA_ILi1EEEEEEEENS5_IJNSA_ILi128EEESG_NSA_ILi32EEEEEENS_6half_tENS5_IJlSD_lEEESJ_SK_NS4_8TiledMMAINS4_8MMA_AtomIJNS4_26SM100_MMA_F16BF16_2x1SM_SSISJ_SJ_fLi128ELi128ELNS4_4UMMA5MajorE0ELSP_0ELNSO_7ScaleInE0ELSQ_0EEEEEENS4_6LayoutINS5_IJSD_SD_SD_EEENS5_IJNSA_ILi0EEESV_SV_EEEEENS5_IJNS4_10UnderscoreESY_SY_EEEEENS4_28SM100_TMA_2SM_LOAD_MULTICASTENS4_14ComposedLayoutINS4_7SwizzleILi2ELi4ELi3EEENS4_18smem_ptr_flag_bitsILi16EEENST_INS5_IJNSA_ILi8EEESH_EEENS5_IJSH_SD_EEEEEEEvNS4_8identityES11_S1B_vS1C_EENS_8epilogue10collective18CollectiveEpilogueINS1E_23Sm100TmaWarpSpecializedILi4ELi2ELi16ELb1ELb0EEEJNS5_IJNSA_ILi64EEESG_SH_EEENS5_IJNST_IS1J_SD_EENST_INS5_IJNSA_ILi16EEESC_EEENS5_IJSD_S1J_EEEEEEEESJ_SK_SJ_SK_NS1E_6fusion15FusionCallbacksIS1I_NS1R_17LinearCombinationISJ_fSJ_fLNS_15FloatRoundStyleE2EEES1K_S1Q_JEEENS4_5SM1004TMEM4LOAD26SM100_TMEM_LOAD_32dp32b16xENS4_13SM90_TMA_LOADENS12_INS13_ILi1ELi4ELi3EEES16_NST_INS5_IJS17_S1M_EEENS5_IJS1M_SD_EEEEEEENS4_39AutoVectorizingCopyWithAssumedAlignmentILi128EEENS4_14SM90_TMA_STOREES26_S28_S28_EEEvvEEEEvNT_6ParamsE)
	.align		4
        /*000c*/ 	.word	index@(__assertfail)
	.align		4
        /*0010*/ 	.word	0x00000000
	.align		4
        /*0014*/ 	.word	0xfffffffe
	.align		4
        /*0018*/ 	.word	0x00000000
	.align		4
        /*001c*/ 	.word	0xfffffffd
	.align		4
        /*0020*/ 	.word	0x00000000
	.align		4
        /*0024*/ 	.word	0xfffffffc


//--------------------- .nv.constant4             --------------------------
	.section	.nv.constant4,"a",@progbits
	.align	8
	.align		8
.nv.constant4:
        /*0000*/ 	.dword	__assertfail
	.align		8
        /*0008*/ 	.dword	__unnamed_1
	.align		8
        /*0010*/ 	.dword	__unnamed_2
	.align		8
        /*0018*/ 	.dword	_ZN40_INTERNAL_01ec5f46_4_k_cu_17d9878a_293324cuda3std3__45__cpo5beginE
	.align		8
        /*0020*/ 	.dword	_ZN40_INTERNAL_01ec5f46_4_k_cu_17d9878a_293324cuda3std3__45__cpo3endE
	.align		8
        /*0028*/ 	.dword	_ZN40_INTERNAL_01ec5f46_4_k_cu_17d9878a_293324cuda3std3__45__cpo6cbeginE
	.align		8
        /*0030*/ 	.dword	_ZN40_INTERNAL_01ec5f46_4_k_cu_17d9878a_293324cuda3std3__45__cpo4cendE
	.align		8
        /*0038*/ 	.dword	_ZN40_INTERNAL_01ec5f46_4_k_cu_17d9878a_293324cuda3std3__442_GLOBAL__N__01ec5f46_4_k_cu_17d9878a_293326ignoreE
	.align		8
        /*0040*/ 	.dword	_ZN40_INTERNAL_01ec5f46_4_k_cu_17d9878a_293324cuda3std3__419piecewise_constructE
	.align		8
        /*0048*/ 	.dword	_ZN40_INTERNAL_01ec5f46_4_k_cu_17d9878a_293324cuda3std3__48in_placeE
	.align		8
        /*0050*/ 	.dword	_ZN40_INTERNAL_01ec5f46_4_k_cu_17d9878a_293324cuda3std6ranges3__45__cpo4swapE
	.align		8
        /*0058*/ 	.dword	_ZN40_INTERNAL_01ec5f46_4_k_cu_17d9878a_293324cuda3std6ranges3__45__cpo9iter_moveE
	.align		8
        /*0060*/ 	.dword	_ZN40_INTERNAL_01ec5f46_4_k_cu_17d9878a_293324cute7productE
	.align		8
        /*0068*/ 	.dword	_ZN40_INTERNAL_01ec5f46_4_k_cu_17d9878a_293324cute1_E
	.align		8
        /*0070*/ 	.dword	$str$25
	.align		8
        /*0078*/ 	.dword	$str$26
	.align		8
        /*0080*/ 	.dword	$str$27
	.align		8
        /*0088*/ 	.dword	$str$28


//--------------------- .text._ZN7cutlass13device_kernelINS_4gemm6kernel13GemmUniversalIN4cute5tupleIJiiiiEEENS1_10collective13CollectiveMmaINS1_35MainloopSm100TmaUmmaWarpSpecializedILi26ELi2ELi4ENS5_IJNS4_1CILi4EEENSA_ILi2EEENSA_ILi1EEEEEEEENS5_IJNSA_ILi128EEESG_NSA_ILi32EEEEEENS_6half_tENS5_IJlSD_lEEESJ_SK_NS4_8TiledMMAINS4_8MMA_AtomIJNS4_26SM100_MMA_F16BF16_2x1SM_SSISJ_SJ_fLi128ELi128ELNS4_4UMMA5MajorE0ELSP_0ELNSO_7ScaleInE0ELSQ_0EEEEEENS4_6LayoutINS5_IJSD_SD_SD_EEENS5_IJNSA_ILi0EEESV_SV_EEEEENS5_IJNS4_10UnderscoreESY_SY_EEEEENS4_28SM100_TMA_2SM_LOAD_MULTICASTENS4_14ComposedLayoutINS4_7SwizzleILi2ELi4ELi3EEENS4_18smem_ptr_flag_bitsILi16EEENST_INS5_IJNSA_ILi8EEESH_EEENS5_IJSH_SD_EEEEEEEvNS4_8identityES11_S1B_vS1C_EENS_8epilogue10collective18CollectiveEpilogueINS1E_23Sm100TmaWarpSpecializedILi4ELi2ELi16ELb1ELb0EEEJNS5_IJNSA_ILi64EEESG_SH_EEENS5_IJNST_IS1J_SD_EENST_INS5_IJNSA_ILi16EEESC_EEENS5_IJSD_S1J_EEEEEEEESJ_SK_SJ_SK_NS1E_6fusion15FusionCallbacksIS1I_NS1R_17LinearCombinationISJ_fSJ_fLNS_15FloatRoundStyleE2EEES1K_S1Q_JEEENS4_5SM1004TMEM4LOAD26SM100_TMEM_LOAD_32dp32b16xENS4_13SM90_TMA_LOADENS12_INS13_ILi1ELi4ELi3EEES16_NST_INS5_IJS17_S1M_EEENS5_IJS1M_SD_EEEEEEENS4_39AutoVectorizingCopyWithAssumedAlignmentILi128EEENS4_14SM90_TMA_STOREES26_S28_S28_EEEvvEEEEvNT_6ParamsE --------------------------
	.section	.text._ZN7cutlass13device_kernelINS_4gemm6kernel13GemmUniversalIN4cute5tupleIJiiiiEEENS1_10collective13CollectiveMmaINS1_35MainloopSm100TmaUmmaWarpSpecializedILi26ELi2ELi4ENS5_IJNS4_1CILi4EEENSA_ILi2EEENSA_ILi1EEEEEEEENS5_IJNSA_ILi128EEESG_NSA_ILi32EEEEEENS_6half_tENS5_IJlSD_lEEESJ_SK_NS4_8TiledMMAINS4_8MMA_AtomIJNS4_26SM100_MMA_F16BF16_2x1SM_SSISJ_SJ_fLi128ELi128ELNS4_4UMMA5MajorE0ELSP_0ELNSO_7ScaleInE0ELSQ_0EEEEEENS4_6LayoutINS5_IJSD_SD_SD_EEENS5_IJNSA_ILi0EEESV_SV_EEEEENS5_IJNS4_10UnderscoreESY_SY_EEEEENS4_28SM100_TMA_2SM_LOAD_MULTICASTENS4_14ComposedLayoutINS4_7SwizzleILi2ELi4ELi3EEENS4_18smem_ptr_flag_bitsILi16EEENST_INS5_IJNSA_ILi8EEESH_EEENS5_IJSH_SD_EEEEEEEvNS4_8identityES11_S1B_vS1C_EENS_8epilogue10collective18CollectiveEpilogueINS1E_23Sm100TmaWarpSpecializedILi4ELi2ELi16ELb1ELb0EEEJNS5_IJNSA_ILi64EEESG_SH_EEENS5_IJNST_IS1J_SD_EENST_INS5_IJNSA_ILi16EEESC_EEENS5_IJSD_S1J_EEEEEEEESJ_SK_SJ_SK_NS1E_6fusion15FusionCallbacksIS1I_NS1R_17LinearCombinationISJ_fSJ_fLNS_15FloatRoundStyleE2EEES1K_S1Q_JEEENS4_5SM1004TMEM4LOAD26SM100_TMEM_LOAD_32dp32b16xENS4_13SM90_TMA_LOADENS12_INS13_ILi1ELi4ELi3EEES16_NST_INS5_IJS17_S1M_EEENS5_IJS1M_SD_EEEEEEENS4_39AutoVectorizingCopyWithAssumedAlignmentILi128EEENS4_14SM90_TMA_STOREES26_S28_S28_EEEvvEEEEvNT_6ParamsE,"ax",@progbits
	.align	128
.text._ZN7cutlass13device_kernelINS_4gemm6kernel13GemmUniversalIN4cute5tupleIJiiiiEEENS1_10collective13CollectiveMmaINS1_35MainloopSm100TmaUmmaWarpSpecializedILi26ELi2ELi4ENS5_IJNS4_1CILi4EEENSA_ILi2EEENSA_ILi1EEEEEEEENS5_IJNSA_ILi128EEESG_NSA_ILi32EEEEEENS_6half_tENS5_IJlSD_lEEESJ_SK_NS4_8TiledMMAINS4_8MMA_AtomIJNS4_26SM100_MMA_F16BF16_2x1SM_SSISJ_SJ_fLi128ELi128ELNS4_4UMMA5MajorE0ELSP_0ELNSO_7ScaleInE0ELSQ_0EEEEEENS4_6LayoutINS5_IJSD_SD_SD_EEENS5_IJNSA_ILi0EEESV_SV_EEEEENS5_IJNS4_10UnderscoreESY_SY_EEEEENS4_28SM100_TMA_2SM_LOAD_MULTICASTENS4_14ComposedLayoutINS4_7SwizzleILi2ELi4ELi3EEENS4_18smem_ptr_flag_bitsILi16EEENST_INS5_IJNSA_ILi8EEESH_EEENS5_IJSH_SD_EEEEEEEvNS4_8identityES11_S1B_vS1C_EENS_8epilogue10collective18CollectiveEpilogueINS1E_23Sm100TmaWarpSpecializedILi4ELi2ELi16ELb1ELb0EEEJNS5_IJNSA_ILi64EEESG_SH_EEENS5_IJNST_IS1J_SD_EENST_INS5_IJNSA_ILi16EEESC_EEENS5_IJSD_S1J_EEEEEEEESJ_SK_SJ_SK_NS1E_6fusion15FusionCallbacksIS1I_NS1R_17LinearCombinationISJ_fSJ_fLNS_15FloatRoundStyleE2EEES1K_S1Q_JEEENS4_5SM1004TMEM4LOAD26SM100_TMEM_LOAD_32dp32b16xENS4_13SM90_TMA_LOADENS12_INS13_ILi1ELi4ELi3EEES16_NST_INS5_IJS17_S1M_EEENS5_IJS1M_SD_EEEEEEENS4_39AutoVectorizingCopyWithAssumedAlignmentILi128EEENS4_14SM90_TMA_STOREES26_S28_S28_EEEvvEEEEvNT_6ParamsE:
        .type           _ZN7cutlass13device_kernelINS_4gemm6kernel13GemmUniversalIN4cute5tupleIJiiiiEEENS1_10collective13CollectiveMmaINS1_35MainloopSm100TmaUmmaWarpSpecializedILi26ELi2ELi4ENS5_IJNS4_1CILi4EEENSA_ILi2EEENSA_ILi1EEEEEEEENS5_IJNSA_ILi128EEESG_NSA_ILi32EEEEEENS_6half_tENS5_IJlSD_lEEESJ_SK_NS4_8TiledMMAINS4_8MMA_AtomIJNS4_26SM100_MMA_F16BF16_2x1SM_SSISJ_SJ_fLi128ELi128ELNS4_4UMMA5MajorE0ELSP_0ELNSO_7ScaleInE0ELSQ_0EEEEEENS4_6LayoutINS5_IJSD_SD_SD_EEENS5_IJNSA_ILi0EEESV_SV_EEEEENS5_IJNS4_10UnderscoreESY_SY_EEEEENS4_28SM100_TMA_2SM_LOAD_MULTICASTENS4_14ComposedLayoutINS4_7SwizzleILi2ELi4ELi3EEENS4_18smem_ptr_flag_bitsILi16EEENST_INS5_IJNSA_ILi8EEESH_EEENS5_IJSH_SD_EEEEEEEvNS4_8identityES11_S1B_vS1C_EENS_8epilogue10collective18CollectiveEpilogueINS1E_23Sm100TmaWarpSpecializedILi4ELi2ELi16ELb1ELb0EEEJNS5_IJNSA_ILi64EEESG_SH_EEENS5_IJNST_IS1J_SD_EENST_INS5_IJNSA_ILi16EEESC_EEENS5_IJSD_S1J_EEEEEEEESJ_SK_SJ_SK_NS1E_6fusion15FusionCallbacksIS1I_NS1R_17LinearCombinationISJ_fSJ_fLNS_15FloatRoundStyleE2EEES1K_S1Q_JEEENS4_5SM1004TMEM4LOAD26SM100_TMEM_LOAD_32dp32b16xENS4_13SM90_TMA_LOADENS12_INS13_ILi1ELi4ELi3EEES16_NST_INS5_IJS17_S1M_EEENS5_IJS1M_SD_EEEEEEENS4_39AutoVectorizingCopyWithAssumedAlignmentILi128EEENS4_14SM90_TMA_STOREES26_S28_S28_EEEvvEEEEvNT_6ParamsE,@function
        .size           _ZN7cutlass13device_kernelINS_4gemm6kernel13GemmUniversalIN4cute5tupleIJiiiiEEENS1_10collective13CollectiveMmaINS1_35MainloopSm100TmaUmmaWarpSpecializedILi26ELi2ELi4ENS5_IJNS4_1CILi4EEENSA_ILi2EEENSA_ILi1EEEEEEEENS5_IJNSA_ILi128EEESG_NSA_ILi32EEEEEENS_6half_tENS5_IJlSD_lEEESJ_SK_NS4_8TiledMMAINS4_8MMA_AtomIJNS4_26SM100_MMA_F16BF16_2x1SM_SSISJ_SJ_fLi128ELi128ELNS4_4UMMA5MajorE0ELSP_0ELNSO_7ScaleInE0ELSQ_0EEEEEENS4_6LayoutINS5_IJSD_SD_SD_EEENS5_IJNSA_ILi0EEESV_SV_EEEEENS5_IJNS4_10UnderscoreESY_SY_EEEEENS4_28SM100_TMA_2SM_LOAD_MULTICASTENS4_14ComposedLayoutINS4_7SwizzleILi2ELi4ELi3EEENS4_18smem_ptr_flag_bitsILi16EEENST_INS5_IJNSA_ILi8EEESH_EEENS5_IJSH_SD_EEEEEEEvNS4_8identityES11_S1B_vS1C_EENS_8epilogue10collective18CollectiveEpilogueINS1E_23Sm100TmaWarpSpecializedILi4ELi2ELi16ELb1ELb0EEEJNS5_IJNSA_ILi64EEESG_SH_EEENS5_IJNST_IS1J_SD_EENST_INS5_IJNSA_ILi16EEESC_EEENS5_IJSD_S1J_EEEEEEEESJ_SK_SJ_SK_NS1E_6fusion15FusionCallbacksIS1I_NS1R_17LinearCombinationISJ_fSJ_fLNS_15FloatRoundStyleE2EEES1K_S1Q_JEEENS4_5SM1004TMEM4LOAD26SM100_TMEM_LOAD_32dp32b16xENS4_13SM90_TMA_LOADENS12_INS13_ILi1ELi4ELi3EEES16_NST_INS5_IJS17_S1M_EEENS5_IJS1M_SD_EEEEEEENS4_39AutoVectorizingCopyWithAssumedAlignmentILi128EEENS4_14SM90_TMA_STOREES26_S28_S28_EEEvvEEEEvNT_6ParamsE,(.L_x_264 - _ZN7cutlass13device_kernelINS_4gemm6kernel13GemmUniversalIN4cute5tupleIJiiiiEEENS1_10collective13CollectiveMmaINS1_35MainloopSm100TmaUmmaWarpSpecializedILi26ELi2ELi4ENS5_IJNS4_1CILi4EEENSA_ILi2EEENSA_ILi1EEEEEEEENS5_IJNSA_ILi128EEESG_NSA_ILi32EEEEEENS_6half_tENS5_IJlSD_lEEESJ_SK_NS4_8TiledMMAINS4_8MMA_AtomIJNS4_26SM100_MMA_F16BF16_2x1SM_SSISJ_SJ_fLi128ELi128ELNS4_4UMMA5MajorE0ELSP_0ELNSO_7ScaleInE0ELSQ_0EEEEEENS4_6LayoutINS5_IJSD_SD_SD_EEENS5_IJNSA_ILi0EEESV_SV_EEEEENS5_IJNS4_10UnderscoreESY_SY_EEEEENS4_28SM100_TMA_2SM_LOAD_MULTICASTENS4_14ComposedLayoutINS4_7SwizzleILi2ELi4ELi3EEENS4_18smem_ptr_flag_bitsILi16EEENST_INS5_IJNSA_ILi8EEESH_EEENS5_IJSH_SD_EEEEEEEvNS4_8identityES11_S1B_vS1C_EENS_8epilogue10collective18CollectiveEpilogueINS1E_23Sm100TmaWarpSpecializedILi4ELi2ELi16ELb1ELb0EEEJNS5_IJNSA_ILi64EEESG_SH_EEENS5_IJNST_IS1J_SD_EENST_INS5_IJNSA_ILi16EEESC_EEENS5_IJSD_S1J_EEEEEEEESJ_SK_SJ_SK_NS1E_6fusion15FusionCallbacksIS1I_NS1R_17LinearCombinationISJ_fSJ_fLNS_15FloatRoundStyleE2EEES1K_S1Q_JEEENS4_5SM1004TMEM4LOAD26SM100_TMEM_LOAD_32dp32b16xENS4_13SM90_TMA_LOADENS12_INS13_ILi1ELi4ELi3EEES16_NST_INS5_IJS17_S1M_EEENS5_IJS1M_SD_EEEEEEENS4_39AutoVectorizingCopyWithAssumedAlignmentILi128EEENS4_14SM90_TMA_STOREES26_S28_S28_EEEvvEEEEvNT_6ParamsE)
        .other          _ZN7cutlass13device_kernelINS_4gemm6kernel13GemmUniversalIN4cute5tupleIJiiiiEEENS1_10collective13CollectiveMmaINS1_35MainloopSm100TmaUmmaWarpSpecializedILi26ELi2ELi4ENS5_IJNS4_1CILi4EEENSA_ILi2EEENSA_ILi1EEEEEEEENS5_IJNSA_ILi128EEESG_NSA_ILi32EEEEEENS_6half_tENS5_IJlSD_lEEESJ_SK_NS4_8TiledMMAINS4_8MMA_AtomIJNS4_26SM100_MMA_F16BF16_2x1SM_SSISJ_SJ_fLi128ELi128ELNS4_4UMMA5MajorE0ELSP_0ELNSO_7ScaleInE0ELSQ_0EEEEEENS4_6LayoutINS5_IJSD_SD_SD_EEENS5_IJNSA_ILi0EEESV_SV_EEEEENS5_IJNS4_10UnderscoreESY_SY_EEEEENS4_28SM100_TMA_2SM_LOAD_MULTICASTENS4_14ComposedLayoutINS4_7SwizzleILi2ELi4ELi3EEENS4_18smem_ptr_flag_bitsILi16EEENST_INS5_IJNSA_ILi8EEESH_EEENS5_IJSH_SD_EEEEEEEvNS4_8identityES11_S1B_vS1C_EENS_8epilogue10collective18CollectiveEpilogueINS1E_23Sm100TmaWarpSpecializedILi4ELi2ELi16ELb1ELb0EEEJNS5_IJNSA_ILi64EEESG_SH_EEENS5_IJNST_IS1J_SD_EENST_INS5_IJNSA_ILi16EEESC_EEENS5_IJSD_S1J_EEEEEEEESJ_SK_SJ_SK_NS1E_6fusion15FusionCallbacksIS1I_NS1R_17LinearCombinationISJ_fSJ_fLNS_15FloatRoundStyleE2EEES1K_S1Q_JEEENS4_5SM1004TMEM4LOAD26SM100_TMEM_LOAD_32dp32b16xENS4_13SM90_TMA_LOADENS12_INS13_ILi1ELi4ELi3EEES16_NST_INS5_IJS17_S1M_EEENS5_IJS1M_SD_EEEEEEENS4_39AutoVectorizingCopyWithAssumedAlignmentILi128EEENS4_14SM90_TMA_STOREES26_S28_S28_EEEvvEEEEvNT_6ParamsE,@"STO_CUDA_ENTRY STV_DEFAULT"
_ZN7cutlass13device_kernelINS_4gemm6kernel13GemmUniversalIN4cute5tupleIJiiiiEEENS1_10collective13CollectiveMmaINS1_35MainloopSm100TmaUmmaWarpSpecializedILi26ELi2ELi4ENS5_IJNS4_1CILi4EEENSA_ILi2EEENSA_ILi1EEEEEEEENS5_IJNSA_ILi128EEESG_NSA_ILi32EEEEEENS_6half_tENS5_IJlSD_lEEESJ_SK_NS4_8TiledMMAINS4_8MMA_AtomIJNS4_26SM100_MMA_F16BF16_2x1SM_SSISJ_SJ_fLi128ELi128ELNS4_4UMMA5MajorE0ELSP_0ELNSO_7ScaleInE0ELSQ_0EEEEEENS4_6LayoutINS5_IJSD_SD_SD_EEENS5_IJNSA_ILi0EEESV_SV_EEEEENS5_IJNS4_10UnderscoreESY_SY_EEEEENS4_28SM100_TMA_2SM_LOAD_MULTICASTENS4_14ComposedLayoutINS4_7SwizzleILi2ELi4ELi3EEENS4_18smem_ptr_flag_bitsILi16EEENST_INS5_IJNSA_ILi8EEESH_EEENS5_IJSH_SD_EEEEEEEvNS4_8identityES11_S1B_vS1C_EENS_8epilogue10collective18CollectiveEpilogueINS1E_23Sm100TmaWarpSpecializedILi4ELi2ELi16ELb1ELb0EEEJNS5_IJNSA_ILi64EEESG_SH_EEENS5_IJNST_IS1J_SD_EENST_INS5_IJNSA_ILi16EEESC_EEENS5_IJSD_S1J_EEEEEEEESJ_SK_SJ_SK_NS1E_6fusion15FusionCallbacksIS1I_NS1R_17LinearCombinationISJ_fSJ_fLNS_15FloatRoundStyleE2EEES1K_S1Q_JEEENS4_5SM1004TMEM4LOAD26SM100_TMEM_LOAD_32dp32b16xENS4_13SM90_TMA_LOADENS12_INS13_ILi1ELi4ELi3EEES16_NST_INS5_IJS17_S1M_EEENS5_IJS1M_SD_EEEEEEENS4_39AutoVectorizingCopyWithAssumedAlignmentILi128EEENS4_14SM90_TMA_STOREES26_S28_S28_EEEvvEEEEvNT_6ParamsE:
[----:B------:R-:W1:Y:S01]  /*0000*/  LDC R1, c[0x0][0x37c] ;  /* 0x0000df00ff017b82 */ /* 0x000e620000000800 */
[----:B------:R-:W2:Y:S01]  /*0010*/  S2R R61, SR_TID.X ;  /* 0x00000000003d7919 */ /* 0x000ea20000002100 */
[----:B------:R-:W3:Y:S06]  /*0020*/  LDCU.64 UR8, c[0x0][0x890] ;  /* 0x00011200ff0877ac */ /* 0x000eec0008000a00 */
[----:B------:R-:W4:Y:S01]  /*0030*/  S2UR UR47, SR_CgaCtaId ;  /* 0x00000000002f79c3 */ /* 0x000f220000008800 */
[----:B------:R-:W-:Y:S02]  /*0040*/  PRMT R50, RZ, 0x7610, R50 ;  /* 0x00007610ff327816 */ /* 0x000fe40000000032 */
[----:B------:R-:W-:-:S02]  /*0050*/  ELECT P0, URZ, PT ;  /* 0x0000000000ff782f */ /* 0x000fc40003800000 */
[----:B---3--:R-:W-:-:S04]  /*0060*/  ISETP.NE.U32.AND P1, PT, RZ, UR8, PT ;  /* 0x00000008ff007c0c */ /* 0x008fc8000bf25070 */
[----:B------:R-:W-:Y:S01]  /*0070*/  ISETP.NE.AND.EX P2, PT, RZ, UR9, PT, P1 ;  /* 0x00000009ff007c0c */ /* 0x000fe2000bf45310 */
[----:B----4-:R-:W-:Y:S02]  /*0080*/  ULOP3.LUT UR33, UR47, 0x1, URZ, 0xc0, !UPT ;  /* 0x000000012f217892 */ /* 0x010fe4000f8ec0ff */
[----:B------:R-:W-:Y:S01]  /*0090*/  ULOP3.LUT UR34, UR47, 0x1, URZ, 0x3c, !UPT ;  /* 0x000000012f227892 */ /* 0x000fe2000f8e3cff */
[----:B--2---:R-:W-:-:S05]  /*00a0*/  SHF.R.U32.HI R51, RZ, 0x5, R61 ;  /* 0x00000005ff337819 */ /* 0x004fca000001163d */
[----:B------:R-:W2:Y:S02]  /*00b0*/  SHFL.IDX PT, R0, R51, RZ, 0x1f ;  /* 0x00001fff33007589 */ /* 0x000ea400000e0000 */
[----:B--2---:R-:W-:Y:S02]  /*00c0*/  R2UR UR25, R0 ;  /* 0x00000000001972ca */ /* 0x004fe400000e0000 */
[----:B-1----:R-:W-:Y:S05]  /*00d0*/  @P2 BRA `(.L_x_0) ;  /* 0x0000000000302947 */ /* 0x002fea0003800000 */
[----:B------:R-:W1:Y:S02]  /*00e0*/  LDCU.64 UR4, c[0x0][0x888] ;  /* 0x00011100ff0477ac */ /* 0x000e640008000a00 */
[----:B-1----:R-:W-:-:S04]  /*00f0*/  UISETP.NE.U32.AND UP0, UPT, UR4, URZ, UPT ;  /* 0x000000ff0400728c */ /* 0x002fc8000bf05070 */
[----:B------:R-:W-:-:S09]  /*0100*/  UISETP.NE.AND.EX UP0, UPT, UR5, URZ, UPT, UP0 ;  /* 0x000000ff0500728c */ /* 0x000fd2000bf05300 */
[----:B------:R-:W-:Y:S05]  /*0110*/  BRA.U !UP0, `(.L_x_1) ;  /* 0x0000000108147547 */ /* 0x000fea000b800000 */
[----:B------:R-:W1:Y:S01]  /*0120*/  LDC.64 R2, c[0x0][0x888] ;  /* 0x00022200ff027b82 */ /* 0x000e620000000a00 */
[----:B------:R-:W1:Y:S02]  /*0130*/  LDCU.64 UR4, c[0x0][0x358] ;  /* 0x00006b00ff0477ac */ /* 0x000e640008000a00 */
[----:B-1----:R1:W5:Y:S01]  /*0140*/  LDG.E R27, desc[UR4][R2.64] ;  /* 0x00000004021b7981 */ /* 0x002362000c1e1900 */
[----:B------:R-:W-:Y:S01]  /*0150*/  HFMA2 R50, -RZ, RZ, 0, 5.9604644775390625e-08 ;  /* 0x00000001ff327431 */ /* 0x000fe200000001ff */
[----:B------:R-:W-:Y:S05]  /*0160*/  BRA `(.L_x_0) ;  /* 0x00000000000c7947 */ /* 0x000fea0003800000 */
.L_x_1:
[----:B------:R-:W1:Y:S01]  /*0170*/  LDCU UR4, c[0x0][0x880] ;  /* 0x00011000ff0477ac */ /* 0x000e620008000800 */
[----:B------:R-:W-:Y:S01]  /*0180*/  HFMA2 R50, -RZ, RZ, 0, 5.9604644775390625e-08 ;  /* 0x00000001ff327431 */ /* 0x000fe200000001ff */
[----:B-1----:R-:W-:-:S07]  /*0190*/  MOV R27, UR4 ;  /* 0x00000004001b7c02 */ /* 0x002fce0008000f00 */
.L_x_0:
[----:B------:R-:W2:Y:S02]  /*01a0*/  LDCU.64 UR4, c[0x0][0x8b0] ;  /* 0x00011600ff0477ac */ /* 0x000ea40008000a00 */
[----:B--2---:R-:W-:-:S04]  /*01b0*/  UISETP.NE.U32.AND UP0, UPT, UR4, URZ, UPT ;  /* 0x000000ff0400728c */ /* 0x004fc8000bf05070 */
[----:B------:R-:W-:-:S09]  /*01c0*/  UISETP.NE.AND.EX UP0, UPT, UR5, URZ, UPT, UP0 ;  /* 0x000000ff0500728c */ /* 0x000fd2000bf05300 */
[----:B------:R-:W-:Y:S05]  /*01d0*/  BRA.U UP0, `(.L_x_2) ;  /* 0x0000000100287547 */ /* 0x000fea000b800000 */
[----:B------:R-:W2:Y:S02]  /*01e0*/  LDCU.64 UR4, c[0x0][0x8a8] ;  /* 0x00011500ff0477ac */ /* 0x000ea40008000a00 */
[----:B--2---:R-:W-:-:S04]  /*01f0*/  UISETP.NE.U32.AND UP0, UPT, UR4, URZ, UPT ;  /* 0x000000ff0400728c */ /* 0x004fc8000bf05070 */
[----:B------:R-:W-:-:S09]  /*0200*/  UISETP.NE.AND.EX UP0, UPT, UR5, URZ, UPT, UP0 ;  /* 0x000000ff0500728c */ /* 0x000fd2000bf05300 */
[----:B------:R-:W-:Y:S05]  /*0210*/  BRA.U !UP0, `(.L_x_3) ;  /* 0x0000000108107547 */ /* 0x000fea000b800000 */
[----:B------:R-:W2:Y:S01]  /*0220*/  LDC.64 R24, c[0x0][0x8a8] ;  /* 0x00022a00ff187b82 */ /* 0x000ea20000000a00 */
[----:B------:R-:W2:Y:S02]  /*0230*/  LDCU.64 UR4, c[0x0][0x358] ;  /* 0x00006b00ff0477ac */ /* 0x000ea40008000a00 */
[----:B--2---:R2:W5:Y:S01]  /*0240*/  LDG.E R24, desc[UR4][R24.64] ;  /* 0x0000000418187981 */ /* 0x004562000c1e1900 */
[----:B------:R-:W-:Y:S05]  /*0250*/  BRA `(.L_x_2) ;  /* 0x0000000000087947 */ /* 0x000fea0003800000 */
.L_x_3:
[----:B------:R-:W2:Y:S02]  /*0260*/  LDCU UR4, c[0x0][0x8a0] ;  /* 0x00011400ff0477ac */ /* 0x000ea40008000800 */
[----:B--2---:R-:W-:Y:S02]  /*0270*/  MOV R24, UR4 ;  /* 0x0000000400187c02 */ /* 0x004fe40008000f00 */
.L_x_2:
[----:B------:R-:W-:Y:S01]  /*0280*/  IMAD.U32 R0, RZ, RZ, UR25 ;  /* 0x00000019ff007e24 */ /* 0x000fe2000f8e00ff */
[----:B------:R-:W-:Y:S04]  /*0290*/  BSSY.RECONVERGENT B0, `(.L_x_4) ;  /* 0x000000c000007945 */ /* 0x000fe80003800200 */
[C---:B------:R-:W-:Y:S02]  /*02a0*/  ISETP.NE.OR P3, PT, R0.reuse, 0x1, !P0 ;  /* 0x000000010000780c */ /* 0x040fe40004765670 */
[----:B------:R-:W-:-:S11]  /*02b0*/  ISETP.NE.OR P2, PT, R0, 0x3, !P0 ;  /* 0x000000030000780c */ /* 0x000fd60004745670 */
[----:B------:R-:W-:Y:S05]  /*02c0*/  @P3 BRA `(.L_x_5) ;  /* 0x0000000000203947 */ /* 0x000fea0003800000 */
[----:B------:R-:W3:Y:S02]  /*02d0*/  LDCU.64 UR4, c[0x0][0x348] ;  /* 0x00006900ff0477ac */ /* 0x000ee40008000a00 */
[----:B---3--:R-:W-:Y:S02]  /*02e0*/  UIADD3 UR6, UP1, UPT, UR4, 0x80, URZ ;  /* 0x0000008004067890 */ /* 0x008fe4000ff3e0ff */
[----:B------:R-:W-:Y:S02]  /*02f0*/  UIADD3 UR4, UP0, UPT, UR4, 0x180, URZ ;  /* 0x0000018004047890 */ /* 0x000fe4000ff1e0ff */
[----:B------:R-:W-:Y:S02]  /*0300*/  UIADD3.X UR7, UPT, UPT, URZ, UR5, URZ, UP1, !UPT ;  /* 0x00000005ff077290 */ /* 0x000fe40008ffe4ff */
[----:B------:R-:W-:-:S07]  /*0310*/  UIADD3.X UR5, UPT, UPT, URZ, UR5, URZ, UP0, !UPT ;  /* 0x00000005ff057290 */ /* 0x000fce00087fe4ff */
[----:B------:R3:W-:Y:S02]  /*0320*/  UTMACCTL.PF [UR6] ;  /* 0x00000000060079b9 */ /* 0x0007e40008040000 */
[----:B------:R3:W-:Y:S02]  /*0330*/  UTMACCTL.PF [UR4] ;  /* 0x00000000040079b9 */ /* 0x0007e40008040000 */
[----:B---3--:R-:W-:Y:S01]  /*0340*/  NOP ;  /* 0x0000000000007918 */ /* 0x008fe20000000000 */
.L_x_5:
[----:B------:R-:W-:Y:S05]  /*0350*/  BSYNC.RECONVERGENT B0 ;  /* 0x0000000000007941 */ /* 0x000fea0003800200 */
.L_x_4:
[----:B------:R-:W-:Y:S04]  /*0360*/  BSSY.RECONVERGENT B0, `(.L_x_6) ;  /* 0x000000a000007945 */ /* 0x000fe80003800200 */
        /* <DEDUP_REMOVED lines=9> */
.L_x_7:
[----:B------:R-:W-:Y:S05]  /*0400*/  BSYNC.RECONVERGENT B0 ;  /* 0x0000000000007941 */ /* 0x000fea0003800200 */
.L_x_6:
[----:B------:R-:W3:Y:S01]  /*0410*/  LDCU.64 UR4, c[0x0][0x888] ;  /* 0x00011100ff0477ac */ /* 0x000ee20008000a00 */
[----:B------:R-:W-:Y:S01]  /*0420*/  ISETP.NE.AND.EX P1, PT, RZ, UR9, PT, P1 ;  /* 0x00000009ff007c0c */ /* 0x000fe2000bf25310 */
[----:B------:R-:W-:Y:S01]  /*0430*/  UPLOP3.LUT UP5, UPT, UPT, UPT, UPT, 0x80, 0x8 ;  /* 0x000000000008789c */ /* 0x000fe20003faf070 */
[----:B---3--:R-:W-:-:S04]  /*0440*/  ISETP.NE.U32.AND P2, PT, RZ, UR4, PT ;  /* 0x00000004ff007c0c */ /* 0x008fc8000bf45070 */
[----:B------:R-:W-:-:S13]  /*0450*/  ISETP.NE.AND.EX P2, PT, RZ, UR5, PT, P2 ;  /* 0x00000005ff007c0c */ /* 0x000fda000bf45320 */
[----:B------:R-:W-:Y:S05]  /*0460*/  @P2 BRA P1, `(.L_x_8) ;  /* 0x0000000000282947 */ /* 0x000fea0000800000 */
[----:B------:R-:W-:Y:S01]  /*0470*/  UISETP.NE.U32.AND UP0, UPT, UR8, URZ, UPT ;  /* 0x000000ff0800728c */ /* 0x000fe2000bf05070 */
[----:B-----5:R-:W-:Y:S01]  /*0480*/  FSETP.NEU.AND P1, PT, R27, RZ, PT ;  /* 0x000000ff1b00720b */ /* 0x020fe20003f2d000 */
[----:B------:R-:W-:Y:S02]  /*0490*/  UISETP.NE.U32.AND UP2, UPT, UR4, URZ, UPT ;  /* 0x000000ff0400728c */ /* 0x000fe4000bf45070 */
[----:B------:R-:W-:Y:S02]  /*04a0*/  UISETP.NE.AND.EX UP1, UPT, UR9, URZ, UPT, UP0 ;  /* 0x000000ff0900728c */ /* 0x000fe4000bf25300 */
[----:B------:R-:W-:-:S04]  /*04b0*/  UISETP.NE.AND.EX UP0, UPT, UR5, URZ, UPT, UP2 ;  /* 0x000000ff0500728c */ /* 0x000fc8000bf05320 */
[----:B------:R-:W-:-:S04]  /*04c0*/  USEL UR4, URZ, 0xffffffff, UP0 ;  /* 0xffffffffff047887 */ /* 0x000fc80008000000 */
[----:B------:R-:W-:Y:S01]  /*04d0*/  VOTEU.ANY UP0, P1 ;  /* 0x0000000000ff7886 */ /* 0x000fe20000800100 */
[----:B------:R-:W-:-:S04]  /*04e0*/  @!UP1 USEL UR4, URZ, 0xffffffff, UP0 ;  /* 0xffffffffff049887 */ /* 0x000fc80008000000 */
[----:B------:R-:W-:-:S04]  /*04f0*/  ULOP3.LUT UR4, UR4, 0x1, URZ, 0xc0, !UPT ;  /* 0x0000000104047892 */ /* 0x000fc8000f8ec0ff */
[----:B------:R-:W-:-:S11]  /*0500*/  UISETP.NE.U32.AND UP5, UPT, UR4, 0x1, UPT ;  /* 0x000000010400788c */ /* 0x000fd6000bfa5070 */
.L_x_8:
[----:B------:R-:W3:Y:S01]  /*0510*/  SHFL.IDX PT, R0, R51, RZ, 0x1f ;  /* 0x00001fff33007589 */ /* 0x000ee200000e0000 */
[----:B------:R-:W-:-:S04]  /*0520*/  UISETP.NE.AND UP0, UPT, UR25, 0x2, UPT ;  /* 0x000000021900788c */ /* 0x000fc8000bf05270 */
[----:B------:R-:W-:Y:S02]  /*0530*/  UISETP.EQ.AND UP1, UPT, UR33, URZ, !UP0 ;  /* 0x000000ff2100728c */ /* 0x000fe4000c722270 */
[----:B------:R-:W-:-:S04]  /*0540*/  USEL UR46, URZ, 0x1, UP0 ;  /* 0x00000001ff2e7887 */ /* 0x000fc80008000000 */
[----:B------:R-:W-:Y:S02]  /*0550*/  PLOP3.LUT P3, PT, P0, PT, UP1, 0x80, 0x8 ;  /* 0x000000000008781c */ /* 0x000fe4000076f018 */
[----:B---3--:R-:W-:-:S13]  /*0560*/  ISETP.NE.AND P1, PT, R0, RZ, PT ;  /* 0x000000ff0000720c */ /* 0x008fda0003f25270 */
[----:B------:R-:W-:Y:S05]  /*0570*/  @P1 BRA `(.L_x_9) ;  /* 0x0000000400101947 */ /* 0x000fea0003800000 */
[----:B------:R-:W-:Y:S01]  /*0580*/  ELECT P1, URZ, PT ;  /* 0x0000000000ff782f */ /* 0x000fe20003820000 */
[----:B------:R-:W-:-:S12]  /*0590*/  BSSY.RECONVERGENT B0, `(.L_x_9) ;  /* 0x0000042000007945 */ /* 0x000fd80003800200 */
[----:B------:R-:W-:Y:S05]  /*05a0*/  @!P1 BRA `(.L_x_10) ;  /* 0x0000000400009947 */ /* 0x000fea0003800000 */
[----:B------:R-:W-:Y:S01]  /*05b0*/  UMOV UR4, 0x400 ;  /* 0x0000040000047882 */ /* 0x000fe20000000000 */
[----:B------:R-:W-:Y:S01]  /*05c0*/  UMOV UR8, 0x1 ;  /* 0x0000000100087882 */ /* 0x000fe20000000000 */
[----:B------:R-:W-:Y:S01]  /*05d0*/  UMOV UR6, 0x3 ;  /* 0x0000000300067882 */ /* 0x000fe20000000000 */
[----:B------:R-:W-:Y:S02]  /*05e0*/  ULEA UR4, UR47, UR4, 0x18 ;  /* 0x000000042f047291 */ /* 0x000fe4000f8ec0ff */
[----:B------:R-:W-:-:S04]  /*05f0*/  UIADD3 UR8, UPT, UPT, -UR8, 0x100000, URZ ;  /* 0x0010000008087890 */ /* 0x000fc8000fffe1ff */
[----:B------:R-:W-:Y:S02]  /*0600*/  USHF.L.U32 UR9, UR8, 0xb, URZ ;  /* 0x0000000b08097899 */ /* 0x000fe400080006ff */
[----:B------:R-:W-:Y:S02]  /*0610*/  USHF.L.U32 UR8, UR8, 0x1, URZ ;  /* 0x0000000108087899 */ /* 0x000fe400080006ff */
[----:B------:R-:W-:-:S04]  /*0620*/  UIADD3 UR6, UPT, UPT, -UR6, 0x100000, URZ ;  /* 0x0010000006067890 */ /* 0x000fc8000fffe1ff */
[----:B------:R-:W-:Y:S02]  /*0630*/  USHF.L.U32 UR7, UR6, 0xb, URZ ;  /* 0x0000000b06077899 */ /* 0x000fe400080006ff */
[----:B------:R-:W-:Y:S01]  /*0640*/  USHF.L.U32 UR6, UR6, 0x1, URZ ;  /* 0x0000000106067899 */ /* 0x000fe200080006ff */
[----:B------:R-:W3:Y:S03]  /*0650*/  FENCE.VIEW.ASYNC.S ;  /* 0x00000000000073c6 */ /* 0x000ee60000000000 */
[----:B---3--:R3:W4:Y:S08]  /*0660*/  SYNCS.EXCH.64 URZ, [UR4], UR8 ;  /* 0x0000000804ff75b2 */ /* 0x0087300008000100 */
[----:B------:R3:W1:Y:S01]  /*0670*/  SYNCS.EXCH.64 URZ, [UR4+0xd0], UR6 ;  /* 0x0000d00604ff75b2 */ /* 0x0006620008000100 */
        /* <DEDUP_REMOVED lines=49> */
[----:B------:R3:W1:Y:S02]  /*0990*/  SYNCS.EXCH.64 URZ, [UR4+0x198], UR6 ;  /* 0x0001980604ff75b2 */ /* 0x0006640008000100 */
[----:B---34-:R-:W-:Y:S01]  /*09a0*/  NOP ;  /* 0x0000000000007918 */ /* 0x018fe20000000000 */
.L_x_10:
[----:B------:R-:W-:Y:S05]  /*09b0*/  BSYNC.RECONVERGENT B0 ;  /* 0x0000000000007941 */ /* 0x000fea0003800200 */
.L_x_9:
[----:B------:R-:W3:Y:S01]  /*09c0*/  SHFL.IDX PT, R0, R51, RZ, 0x1f ;  /* 0x00001fff33007589 */ /* 0x000ee200000e0000 */
[----:B------:R-:W-:Y:S01]  /*09d0*/  NOP ;  /* 0x0000000000007918 */ /* 0x000fe20000000000 */
[----:B---3--:R-:W-:-:S13]  /*09e0*/  ISETP.NE.AND P1, PT, R0, 0x1, PT ;  /* 0x000000010000780c */ /* 0x008fda0003f25270 */
[----:B------:R-:W-:Y:S05]  /*09f0*/  @P1 BRA `(.L_x_11) ;  /* 0x0000000000541947 */ /* 0x000fea0003800000 */
        /* <DEDUP_REMOVED lines=10> */
[----:B------:R-:W-:Y:S01]  /*0aa0*/  ELECT P1, URZ, PT ;  /* 0x0000000000ff782f */ /* 0x000fe20003820000 */
[----:B------:R-:W3:Y:S02]  /*0ab0*/  FENCE.VIEW.ASYNC.S ;  /* 0x00000000000073c6 */ /* 0x000ee40000000000 */
[----:B---3--:R3:W4:Y:S08]  /*0ac0*/  SYNCS.EXCH.64 URZ, [UR4+0x1a0], UR8 ;  /* 0x0001a00804ff75b2 */ /* 0x0087300008000100 */
[----:B------:R3:W1:Y:S01]  /*0ad0*/  SYNCS.EXCH.64 URZ, [UR4+0x1c0], UR6 ;  /* 0x0001c00604ff75b2 */ /* 0x0006620008000100 */
[----:B------:R3:W1:Y:S01]  /*0ae0*/  SYNCS.EXCH.64 URZ, [UR4+0x1a8], UR8 ;  /* 0x0001a80804ff75b2 */ /* 0x0006620008000100 */
[----:B------:R3:W1:Y:S01]  /*0af0*/  SYNCS.EXCH.64 URZ, [UR4+0x1c8], UR6 ;  /* 0x0001c80604ff75b2 */ /* 0x0006620008000100 */
[----:B------:R3:W1:Y:S01]  /*0b00*/  SYNCS.EXCH.64 URZ, [UR4+0x1b0], UR8 ;  /* 0x0001b00804ff75b2 */ /* 0x0006620008000100 */
[----:B------:R3:W1:Y:S01]  /*0b10*/  SYNCS.EXCH.64 URZ, [UR4+0x1d0], UR6 ;  /* 0x0001d00604ff75b2 */ /* 0x0006620008000100 */
[----:B------:R3:W1:Y:S01]  /*0b20*/  SYNCS.EXCH.64 URZ, [UR4+0x1b8], UR8 ;  /* 0x0001b80804ff75b2 */ /* 0x0006620008000100 */
[----:B------:R3:W1:Y:S01]  /*0b30*/  SYNCS.EXCH.64 URZ, [UR4+0x1d8], UR6 ;  /* 0x0001d80604ff75b2 */ /* 0x0006620008000100 */
[----:B------:R-:W-:Y:S01]  /*0b40*/  NOP ;  /* 0x0000000000007918 */ /* 0x000fe20000000000 */
.L_x_11:
[----:B------:R-:W2:Y:S01]  /*0b50*/  SHFL.IDX PT, R0, R51, RZ, 0x1f ;  /* 0x00001fff33007589 */ /* 0x000ea200000e0000 */
[----:B------:R-:W-:Y:S01]  /*0b60*/  NOP ;  /* 0x0000000000007918 */ /* 0x000fe20000000000 */
[----:B--2---:R-:W-:-:S13]  /*0b70*/  ISETP.NE.AND P1, PT, R0, 0x3, PT ;  /* 0x000000030000780c */ /* 0x004fda0003f25270 */
[----:B------:R-:W-:Y:S05]  /*0b80*/  @P1 BRA `(.L_x_12) ;  /* 0x00000000002c1947 */ /* 0x000fea0003800000 */
[----:B---3--:R-:W-:Y:S01]  /*0b90*/  UMOV UR6, 0x400 ;  /* 0x0000040000067882 */ /* 0x008fe20000000000 */
[----:B------:R-:W-:Y:S01]  /*0ba0*/  UMOV UR4, 0x20 ;  /* 0x0000002000047882 */ /* 0x000fe20000000000 */
[----:B------:R-:W-:Y:S02]  /*0bb0*/  ULEA UR6, UR47, UR6, 0x18 ;  /* 0x000000062f067291 */ /* 0x000fe4000f8ec0ff */
[----:B------:R-:W-:-:S04]  /*0bc0*/  UIADD3 UR4, UPT, UPT, -UR4, 0x100000, URZ ;  /* 0x0010000004047890 */ /* 0x000fc8000fffe1ff */
[----:B------:R-:W-:Y:S02]  /*0bd0*/  USHF.L.U32 UR5, UR4, 0xb, URZ ;  /* 0x0000000b04057899 */ /* 0x000fe400080006ff */
[----:B------:R-:W-:Y:S01]  /*0be0*/  USHF.L.U32 UR4, UR4, 0x1, URZ ;  /* 0x0000000104047899 */ /* 0x000fe200080006ff */
[----:B------:R-:W-:Y:S01]  /*0bf0*/  ELECT P1, URZ, PT ;  /* 0x0000000000ff782f */ /* 0x000fe20003820000 */
[----:B------:R-:W2:Y:S10]  /*0c00*/  FENCE.VIEW.ASYNC.S ;  /* 0x00000000000073c6 */ /* 0x000eb40000000000 */
[----:B--2---:R2:W3:Y:S01]  /*0c10*/  SYNCS.EXCH.64 URZ, [UR6+0x1e0], UR4 ;  /* 0x0001e00406ff75b2 */ /* 0x0044e20008000100 */
[----:B------:R2:W1:Y:S01]  /*0c20*/  SYNCS.EXCH.64 URZ, [UR6+0x1e8], UR4 ;  /* 0x0001e80406ff75b2 */ /* 0x0004620008000100 */
[----:B------:R-:W-:Y:S01]  /*0c30*/  NOP ;  /* 0x0000000000007918 */ /* 0x000fe20000000000 */
.L_x_12:
[----:B------:R-:W4:Y:S01]  /*0c40*/  SHFL.IDX PT, R0, R51, RZ, 0x1f ;  /* 0x00001fff33007589 */ /* 0x000f2200000e0000 */
[----:B------:R-:W-:Y:S01]  /*0c50*/  NOP ;  /* 0x0000000000007918 */ /* 0x000fe20000000000 */
[----:B----4-:R-:W-:-:S13]  /*0c60*/  ISETP.NE.AND P1, PT, R0, 0x4, PT ;  /* 0x000000040000780c */ /* 0x010fda0003f25270 */
[----:B------:R-:W-:Y:S05]  /*0c70*/  @P1 BRA `(.L_x_13) ;  /* 0x0000000000481947 */ /* 0x000fea0003800000 */
[----:B--23--:R-:W-:Y:S01]  /*0c80*/  UMOV UR4, 0x720 ;  /* 0x0000072000047882 */ /* 0x00cfe20000000000 */
[----:B------:R-:W-:Y:S01]  /*0c90*/  UMOV UR6, 0x400 ;  /* 0x0000040000067882 */ /* 0x000fe20000000000 */
[----:B------:R-:W-:Y:S01]  /*0ca0*/  USEL UR4, UR4, 0x620, UP5 ;  /* 0x0000062004047887 */ /* 0x000fe2000a800000 */
        /* <DEDUP_REMOVED lines=9> */
[----:B------:R-:W2:Y:S02]  /*0d40*/  FENCE.VIEW.ASYNC.S ;  /* 0x00000000000073c6 */ /* 0x000ea40000000000 */
[----:B--2---:R4:W2:Y:S08]  /*0d50*/  SYNCS.EXCH.64 URZ, [UR6+0x1f0], UR8 ;  /* 0x0001f00806ff75b2 */ /* 0x0048b00008000100 */
[----:B------:R4:W3:Y:S01]  /*0d60*/  SYNCS.EXCH.64 URZ, [UR6+0x200], UR4 ;  /* 0x0002000406ff75b2 */ /* 0x0008e20008000100 */
[----:B------:R4:W1:Y:S01]  /*0d70*/  SYNCS.EXCH.64 URZ, [UR6+0x1f8], UR8 ;  /* 0x0001f80806ff75b2 */ /* 0x0008620008000100 */
[----:B------:R4:W1:Y:S02]  /*0d80*/  SYNCS.EXCH.64 URZ, [UR6+0x208], UR4 ;  /* 0x0002080406ff75b2 */ /* 0x0008640008000100 */
[----:B----4-:R-:W-:Y:S01]  /*0d90*/  NOP ;  /* 0x0000000000007918 */ /* 0x010fe20000000000 */
.L_x_13:
[----:B------:R-:W4:Y:S01]  /*0da0*/  SHFL.IDX PT, R0, R51, RZ, 0x1f ;  /* 0x00001fff33007589 */ /* 0x000f2200000e0000 */
[----:B------:R-:W-:Y:S01]  /*0db0*/  NOP ;  /* 0x0000000000007918 */ /* 0x000fe20000000000 */
[----:B----4-:R-:W-:-:S13]  /*0dc0*/  ISETP.NE.AND P1, PT, R0, 0x5, PT ;  /* 0x000000050000780c */ /* 0x010fda0003f25270 */
[----:B------:R-:W-:Y:S05]  /*0dd0*/  @P1 BRA `(.L_x_14) ;  /* 0x0000000000541947 */ /* 0x000fea0003800000 */
[----:B--23--:R-:W-:Y:S01]  /*0de0*/  UMOV UR4, 0x400 ;  /* 0x0000040000047882 */ /* 0x00cfe20000000000 */
        /* <DEDUP_REMOVED lines=14> */
[----:B------:R4:W1:Y:S01]  /*0ed0*/  SYNCS.EXCH.64 URZ, [UR4+0x238], UR8 ;  /* 0x0002380804ff75b2 */ /* 0x0008620008000100 */
[----:B------:R4:W1:Y:S01]  /*0ee0*/  SYNCS.EXCH.64 URZ, [UR4+0x220], UR6 ;  /* 0x0002200604ff75b2 */ /* 0x0008620008000100 */
[----:B------:R4:W1:Y:S01]  /*0ef0*/  SYNCS.EXCH.64 URZ, [UR4+0x240], UR8 ;  /* 0x0002400804ff75b2 */ /* 0x0008620008000100 */
[----:B------:R4:W1:Y:S01]  /*0f00*/  SYNCS.EXCH.64 URZ, [UR4+0x228], UR6 ;  /* 0x0002280604ff75b2 */ /* 0x0008620008000100 */
[----:B------:R4:W1:Y:S02]  /*0f10*/  SYNCS.EXCH.64 URZ, [UR4+0x248], UR8 ;  /* 0x0002480804ff75b2 */ /* 0x0008640008000100 */
[----:B----4-:R-:W-:Y:S01]  /*0f20*/  NOP ;  /* 0x0000000000007918 */ /* 0x010fe20000000000 */
.L_x_14:
[----:B------:R-:W4:Y:S01]  /*0f30*/  SHFL.IDX PT, R0, R51, RZ, 0x1f ;  /* 0x00001fff33007589 */ /* 0x000f2200000e0000 */
[----:B------:R-:W-:Y:S01]  /*0f40*/  ISETP.NE.OR P0, PT, RZ, UR25, !P0 ;  /* 0x00000019ff007c0c */ /* 0x000fe2000c705670 */
[----:B------:R-:W-:Y:S01]  /*0f50*/  NOP ;  /* 0x0000000000007918 */ /* 0x000fe20000000000 */
[----:B----4-:R-:W-:-:S13]  /*0f60*/  ISETP.NE.AND P1, PT, R0, 0x3, PT ;  /* 0x000000030000780c */ /* 0x010fda0003f25270 */
[----:B------:R-:W-:Y:S05]  /*0f70*/  @P1 BRA `(.L_x_15) ;  /* 0x0000000000341947 */ /* 0x000fea0003800000 */
[----:B--23--:R-:W-:Y:S01]  /*0f80*/  UMOV UR4, 0x400 ;  /* 0x0000040000047882 */ /* 0x00cfe20000000000 */
[----:B------:R-:W-:Y:S01]  /*0f90*/  UMOV UR6, 0x20 ;  /* 0x0000002000067882 */ /* 0x000fe20000000000 */
[----:B------:R-:W-:Y:S02]  /*0fa0*/  ULEA UR4, UR47, UR4, 0x18 ;  /* 0x000000042f047291 */ /* 0x000fe4000f8ec0ff */
[----:B------:R-:W-:-:S04]  /*0fb0*/  UIADD3 UR6, UPT, UPT, -UR6, 0x100000, URZ ;  /* 0x0010000006067890 */ /* 0x000fc8000fffe1ff */
[----:B------:R-:W-:Y:S02]  /*0fc0*/  USHF.L.U32 UR7, UR6, 0xb, URZ ;  /* 0x0000000b06077899 */ /* 0x000fe400080006ff */
[----:B------:R-:W-:Y:S01]  /*0fd0*/  USHF.L.U32 UR6, UR6, 0x1, URZ ;  /* 0x0000000106067899 */ /* 0x000fe200080006ff */
[----:B------:R-:W-:Y:S01]  /*0fe0*/  ELECT P1, URZ, PT ;  /* 0x0000000000ff782f */ /* 0x000fe20003820000 */
[----:B------:R-:W2:Y:S10]  /*0ff0*/  FENCE.VIEW.ASYNC.S ;  /* 0x00000000000073c6 */ /* 0x000eb40000000000 */
[----:B--2---:R4:W2:Y:S01]  /*1000*/  SYNCS.EXCH.64 URZ, [UR4+0x250], UR6 ;  /* 0x0002500604ff75b2 */ /* 0x0048a20008000100 */
[----:B------:R4:W3:Y:S01]  /*1010*/  SYNCS.EXCH.64 URZ, [UR4+0x260], UR6 ;  /* 0x0002600604ff75b2 */ /* 0x0008e20008000100 */
[----:B------:R4:W1:Y:S01]  /*1020*/  SYNCS.EXCH.64 URZ, [UR4+0x258], UR6 ;  /* 0x0002580604ff75b2 */ /* 0x0008620008000100 */
[----:B------:R4:W1:Y:S02]  /*1030*/  SYNCS.EXCH.64 URZ, [UR4+0x268], UR6 ;  /* 0x0002680604ff75b2 */ /* 0x0008640008000100 */
[----:B----4-:R-:W-:Y:S01]  /*1040*/  NOP ;  /* 0x0000000000007918 */ /* 0x010fe20000000000 */
.L_x_15:
[----:B------:R-:W-:Y:S01]  /*1050*/  VOTEU.ALL UP0, P0 ;  /* 0x0000000000ff7886 */ /* 0x000fe20000000000 */
[----:B--23--:R-:W-:Y:S01]  /*1060*/  UMOV UR4, 0x20 ;  /* 0x0000002000047882 */ /* 0x00cfe20000000000 */
[----:B------:R-:W2:Y:S01]  /*1070*/  LDCU UR35, c[0x0][0x36c] ;  /* 0x00006d80ff2377ac */ /* 0x000ea20008000800 */
[----:B------:R-:W-:Y:S01]  /*1080*/  NOP ;  /* 0x0000000000007918 */ /* 0x000fe20000000000 */
[----:B------:R-:W-:Y:S01]  /*1090*/  LOP3.LUT R0, R61, 0x1f, RZ, 0xc0, !PT ;  /* 0x0000001f3d007812 */ /* 0x000fe200078ec0ff */
[----:B------:R-:W-:Y:S01]  /*10a0*/  @!UP0 UMOV UR6, 0x400 ;  /* 0x0000040000068882 */ /* 0x000fe20000000000 */
[----:B------:R-:W-:-:S04]  /*10b0*/  @!UP0 UIADD3 UR4, UPT, UPT, -UR4, 0x100000, URZ ;  /* 0x0010000004048890 */ /* 0x000fc8000fffe1ff */
[----:B------:R-:W-:Y:S02]  /*10c0*/  @!UP0 USHF.L.U32 UR5, UR4, 0xb, URZ ;  /* 0x0000000b04058899 */ /* 0x000fe400080006ff */
[----:B------:R-:W-:Y:S02]  /*10d0*/  @!UP0 USHF.L.U32 UR4, UR4, 0x1, URZ ;  /* 0x0000000104048899 */ /* 0x000fe400080006ff */
[----:B------:R-:W-:Y:S01]  /*10e0*/  @!UP0 ULEA UR6, UR47, UR6, 0x18 ;  /* 0x000000062f068291 */ /* 0x000fe2000f8ec0ff */
[----:B------:R-:W-:Y:S01]  /*10f0*/  VOTEU.ALL UP0, P0 ;  /* 0x0000000000ff7886 */ /* 0x000fe20000000000 */
[----:B------:R-:W-:Y:S02]  /*1100*/  UISETP.NE.AND UP6, UPT, UR25, URZ, UPT ;  /* 0x000000ff1900728c */ /* 0x000fe4000bfc5270 */
[----:B--2---:R-:W-:Y:S01]  /*1110*/  UISETP.EQ.U32.AND UP1, UPT, UR35, 0x1, UPT ;  /* 0x000000012300788c */ /* 0x004fe2000bf22070 */
[----:B------:R-:W2:Y:S07]  /*1120*/  FENCE.VIEW.ASYNC.S ;  /* 0x00000000000073c6 */ /* 0x000eae0000000000 */
[----:B--2---:R2:W3:Y:S01]  /*1130*/  @!UP0 SYNCS.EXCH.64 URZ, [UR6+0x270], UR4 ;  /* 0x0002700406ff85b2 */ /* 0x0044e20008000100 */
[----:B------:R-:W-:Y:S05]  /*1140*/  BRA.U !UP1, `(.L_x_16) ;  /* 0x0000000109087547 */ /* 0x000fea000b800000 */
[----:B-1-3--:R-:W-:Y:S01]  /*1150*/  UCGABAR_ARV ;  /* 0x00000000000079c7 */ /* 0x00afe20008000000 */
[----:B------:R-:W-:Y:S05]  /*1160*/  BRA `(.L_x_17) ;  /* 0x0000000000047947 */ /* 0x000fea0003800000 */
.L_x_16:
[----:B-1-3--:R-:W-:Y:S01]  /*1170*/  NOP ;  /* 0x0000000000007918 */ /* 0x00afe20000000000 */
.L_x_17:
[----:B------:R-:W1:Y:S01]  /*1180*/  S2UR UR28, SR_CTAID.Y ;  /* 0x00000000001c79c3 */ /* 0x000e620000002600 */
[----:B------:R-:W-:-:S05]  /*1190*/  CS2R.32 R52, SR_CgaSize ;  /* 0x0000000000347805 */ /* 0x000fca0000008a00 */
[----:B------:R-:W-:-:S05]  /*11a0*/  IMAD R52, R52, -0xa0, RZ ;  /* 0xffffff6034347824 */ /* 0x000fca00078e02ff */
[----:B--2---:R-:W-:-:S14]  /*11b0*/  R2UR UR4, R52 ;  /* 0x00000000340472ca */ /* 0x004fdc00000e0000 */
[----:B------:R-:W2:Y:S01]  /*11c0*/  LDCU UR4, c[0x0][UR4+0x2b4] ;  /* 0x00005680040477ac */ /* 0x000ea20008000800 */
[----:B------:R-:W-:-:S05]  /*11d0*/  CS2R.32 R52, SR_CgaSize ;  /* 0x0000000000347805 */ /* 0x000fca0000008a00 */
[----:B------:R-:W-:-:S05]  /*11e0*/  IMAD R52, R52, -0xa0, RZ ;  /* 0xffffff6034347824 */ /* 0x000fca00078e02ff */
[----:B------:R-:W-:-:S14]  /*11f0*/  R2UR UR5, R52 ;  /* 0x00000000340572ca */ /* 0x000fdc00000e0000 */
[----:B------:R-:W3:Y:S01]  /*1200*/  LDCU UR5, c[0x0][UR5+0x2b0] ;  /* 0x00005600050577ac */ /* 0x000ee20008000800 */
[----:B------:R-:W4:Y:S01]  /*1210*/  S2UR UR31, SR_CTAID.X ;  /* 0x00000000001f79c3 */ /* 0x000f220000002500 */
[----:B------:R-:W-:-:S05]  /*1220*/  CS2R.32 R52, SR_CgaSize ;  /* 0x0000000000347805 */ /* 0x000fca0000008a00 */
[----:B------:R-:W-:-:S05]  /*1230*/  IMAD R52, R52, -0xa0, RZ ;  /* 0xffffff6034347824 */ /* 0x000fca00078e02ff */
[----:B------:R-:W-:-:S14]  /*1240*/  R2UR UR8, R52 ;  /* 0x00000000340872ca */ /* 0x000fdc00000e0000 */
[----:B------:R-:W3:Y:S01]  /*1250*/  LDCU UR8, c[0x0][UR8+0x2a4] ;  /* 0x00005480080877ac */ /* 0x000ee20008000800 */
[----:B------:R-:W-:-:S05]  /*1260*/  CS2R.32 R52, SR_CgaSize ;  /* 0x0000000000347805 */ /* 0x000fca0000008a00 */
[----:B------:R-:W-:-:S05]  /*1270*/  IMAD R52, R52, -0xa0, RZ ;  /* 0xffffff6034347824 */ /* 0x000fca00078e02ff */
[----:B------:R-:W-:-:S14]  /*1280*/  R2UR UR63, R52 ;  /* 0x00000000343f72ca */ /* 0x000fdc00000e0000 */
[----:B------:R-:W3:Y:S01]  /*1290*/  LDCU UR63, c[0x0][UR63+0x2a0] ;  /* 0x000054003f3f77ac */ /* 0x000ee20008000800 */
[----:B------:R-:W-:Y:S02]  /*12a0*/  USHF.R.U32.HI UR12, URZ, 0x1, UR47 ;  /* 0x00000001ff0c7899 */ /* 0x000fe4000801162f */
[----:B------:R-:W-:Y:S02]  /*12b0*/  USHF.R.U32.HI UR11, URZ, 0x2, UR47 ;  /* 0x00000002ff0b7899 */ /* 0x000fe4000801162f */
[----:B------:R-:W-:Y:S02]  /*12c0*/  USHF.L.U32 UR27, UR47, 0x8, URZ ;  /* 0x000000082f1b7899 */ /* 0x000fe400080006ff */
[----:B------:R-:W-:Y:S01]  /*12d0*/  USHF.L.U32 UR26, UR47, 0x9, URZ ;  /* 0x000000092f1a7899 */ /* 0x000fe200080006ff */
[----:B-1----:R-:W-:Y:S01]  /*12e0*/  I2FP.F32.U32 R2, UR28 ;  /* 0x0000001c00027c45 */ /* 0x002fe20008201000 */
[----:B------:R-:W1:Y:S04]  /*12f0*/  LDCU UR29, c[0x0][0xb24] ;  /* 0x00016480ff1d77ac */ /* 0x000e680008000800 */
[----:B--2---:R-:W-:Y:S01]  /*1300*/  FMUL R2, R2, UR4 ;  /* 0x0000000402027c20 */ /* 0x004fe20008400000 */
[----:B------:R-:W-:Y:S01]  /*1310*/  ULOP3.LUT UR4, UR33, 0x4, UR47, 0xf8, !UPT ;  /* 0x0000000421047892 */ /* 0x000fe2000f8ef82f */
[----:B----4-:R-:W-:Y:S01]  /*1320*/  I2FP.F32.U32 R3, UR31 ;  /* 0x0000001f00037c45 */ /* 0x010fe20008201000 */
[----:B------:R-:W2:Y:S03]  /*1330*/  LDCU UR45, c[0x0][0xb24] ;  /* 0x00016480ff2d77ac */ /* 0x000ea60008000800 */
[----:B------:R-:W4:Y:S01]  /*1340*/  F2I.U32.TRUNC.NTZ R2, R2 ;  /* 0x0000000200027305 */ /* 0x000f22000020f000 */
[----:B---3--:R-:W-:Y:S01]  /*1350*/  FMUL R3, R3, UR5 ;  /* 0x0000000503037c20 */ /* 0x008fe20008400000 */
[----:B------:R-:W-:-:S02]  /*1360*/  UISETP.GT.U32.AND UP0, UPT, UR4, 0xffff, UPT ;  /* 0x0000ffff0400788c */ /* 0x000fc4000bf04070 */
[----:B------:R-:W-:Y:S02]  /*1370*/  ULOP3.LUT UR5, UR47, 0x3, URZ, 0xc0, !UPT ;  /* 0x000000032f057892 */ /* 0x000fe4000f8ec0ff */
[----:B------:R-:W-:Y:S02]  /*1380*/  USEL UR21, UR4, 0xffff, !UP0 ;  /* 0x0000ffff04157887 */ /* 0x000fe4000c000000 */
[----:B------:R-:W3:Y:S01]  /*1390*/  F2I.U32.TRUNC.NTZ R3, R3 ;  /* 0x0000000300037305 */ /* 0x000ee2000020f000 */
[----:B------:R-:W-:Y:S01]  /*13a0*/  UISETP.GT.U32.AND UP1, UPT, UR5, 0xffff, UPT ;  /* 0x0000ffff0500788c */ /* 0x000fe2000bf24070 */
[----:B------:R-:W1:Y:S01]  /*13b0*/  LDCU UR32, c[0x0][0xb30] ;  /* 0x00016600ff2077ac */ /* 0x000e620008000800 */
[----:B----4-:R-:W-:Y:S02]  /*13c0*/  R2UR UR7, R2 ;  /* 0x00000000020772ca */ /* 0x010fe400000e0000 */
[----:B------:R-:W-:Y:S01]  /*13d0*/  USEL UR24, UR5, 0xffff, !UP1 ;  /* 0x0000ffff05187887 */ /* 0x000fe2000c800000 */
[----:B------:R-:W-:Y:S01]  /*13e0*/  PRMT R2, RZ, 0x7610, R2 ;  /* 0x00007610ff027816 */ /* 0x000fe20000000002 */
[----:B------:R-:W-:Y:S01]  /*13f0*/  UMOV UR13, 0x11 ;  /* 0x00000011000d7882 */ /* 0x000fe20000000000 */
[----:B------:R-:W-:Y:S01]  /*1400*/  UMOV UR14, 0x5 ;  /* 0x00000005000e7882 */ /* 0x000fe20000000000 */
[----:B---3--:R-:W-:-:S02]  /*1410*/  R2UR UR6, R3 ;  /* 0x00000000030672ca */ /* 0x008fc400000e0000 */
[----:B------:R-:W-:-:S05]  /*1420*/  PRMT R3, RZ, 0x7610, R3 ;  /* 0x00007610ff037816 */ /* 0x000fca0000000003 */
[----:B------:R-:W-:-:S04]  /*1430*/  UIADD3 UR4, UPT, UPT, -UR7, URZ, URZ ;  /* 0x000000ff07047290 */ /* 0x000fc8000fffe1ff */
[----:B------:R-:W-:Y:S02]  /*1440*/  UIMAD UR4, UR8, UR4, UR28 ;  /* 0x00000004080472a4 */ /* 0x000fe4000f8e021c */
[----:B------:R-:W-:-:S04]  /*1450*/  UIADD3 UR5, UPT, UPT, -UR6, URZ, URZ ;  /* 0x000000ff06057290 */ /* 0x000fc8000fffe1ff */
[----:B------:R-:W-:Y:S01]  /*1460*/  IMAD.U32 R52, RZ, RZ, UR4 ;  /* 0x00000004ff347e24 */ /* 0x000fe2000f8e00ff */
[----:B------:R-:W-:Y:S01]  /*1470*/  UIMAD UR63, UR63, UR5, UR31 ;  /* 0x000000053f3f72a4 */ /* 0x000fe2000f8e021f */
[----:B-12---:R-:W-:Y:S11]  /*1480*/  BRA.U UP6, `(.L_x_18) ;  /* 0x0000000106687547 */ /* 0x006ff6000b800000 */
[----:B------:R-:W-:Y:S01]  /*1490*/  R2UR UR15, R52 ;  /* 0x00000000340f72ca */ /* 0x000fe200000e0000 */
[----:B------:R-:W-:Y:S02]  /*14a0*/  ULOP3.LUT UR4, UR63, 0x2, URZ, 0x3c, !UPT ;  /* 0x000000023f047892 */ /* 0x000fe4000f8e3cff */
[----:B------:R-:W-:-:S10]  /*14b0*/  ULOP3.LUT UR10, UR63, 0xfffffffe, URZ, 0xc0, !UPT ;  /* 0xfffffffe3f0a7892 */ /* 0x000fd4000f8ec0ff */
[----:B------:R-:W-:Y:S02]  /*14c0*/  UISETP.NE.AND UP0, UPT, UR15, URZ, UPT ;  /* 0x000000ff0f00728c */ /* 0x000fe4000bf05270 */
[----:B------:R-:W-:Y:S02]  /*14d0*/  UISETP.NE.AND UP2, UPT, UR15, 0x1, UPT ;  /* 0x000000010f00788c */ /* 0x000fe4000bf45270 */
[----:B------:R-:W-:Y:S02]  /*14e0*/  UISETP.GT.U32.AND UP4, UPT, UR63, 0x1, UP0 ;  /* 0x000000013f00788c */ /* 0x000fe40008784070 */
[----:B------:R-:W-:Y:S02]  /*14f0*/  UISETP.GT.U32.AND UP3, UPT, UR63, 0x1, UP2 ;  /* 0x000000013f00788c */ /* 0x000fe40009764070 */
[----:B------:R-:W-:Y:S02]  /*1500*/  UISETP.GT.U32.AND UP1, UPT, UR4, 0x1, UP0 ;  /* 0x000000010400788c */ /* 0x000fe40008724070 */
[----:B------:R-:W-:-:S02]  /*1510*/  UISETP.GT.U32.AND UP0, UPT, UR4, 0x1, UP2 ;  /* 0x000000010400788c */ /* 0x000fc40009704070 */
[----:B------:R-:W-:Y:S02]  /*1520*/  USEL UR6, URZ, 0x1, UP4 ;  /* 0x00000001ff067887 */ /* 0x000fe4000a000000 */
[----:B------:R-:W-:Y:S02]  /*1530*/  USEL UR5, URZ, 0x10, UP3 ;  /* 0x00000010ff057887 */ /* 0x000fe40009800000 */
[----:B------:R-:W-:Y:S02]  /*1540*/  USEL UR4, URZ, 0x2, UP4 ;  /* 0x00000002ff047887 */ /* 0x000fe4000a000000 */
[----:B------:R-:W-:Y:S02]  /*1550*/  USEL UR9, URZ, 0x20, UP3 ;  /* 0x00000020ff097887 */ /* 0x000fe40009800000 */
[----:B------:R-:W-:Y:S02]  /*1560*/  USEL UR8, URZ, 0x4, UP1 ;  /* 0x00000004ff087887 */ /* 0x000fe40008800000 */
[----:B------:R-:W-:-:S02]  /*1570*/  UIADD3 UR4, UPT, UPT, UR4, UR5, UR6 ;  /* 0x0000000504047290 */ /* 0x000fc4000fffe006 */
[----:B------:R-:W-:Y:S02]  /*1580*/  USEL UR6, URZ, 0x8, UP1 ;  /* 0x00000008ff067887 */ /* 0x000fe40008800000 */
[----:B------:R-:W-:Y:S02]  /*1590*/  USEL UR7, URZ, 0x40, UP0 ;  /* 0x00000040ff077887 */ /* 0x000fe40008000000 */
[----:B------:R-:W-:Y:S02]  /*15a0*/  UIADD3 UR5, UPT, UPT, UR8, UR9, UR4 ;  /* 0x0000000908057290 */ /* 0x000fe4000fffe004 */
[----:B------:R-:W-:Y:S02]  /*15b0*/  ULEA UR4, UR15, UR10, 0x2 ;  /* 0x0000000a0f047291 */ /* 0x000fe4000f8e10ff */
[----:B------:R-:W-:Y:S02]  /*15c0*/  USEL UR8, URZ, 0x80, UP0 ;  /* 0x00000080ff087887 */ /* 0x000fe40008000000 */
[----:B------:R-:W-:-:S03]  /*15d0*/  UIADD3 UR5, UPT, UPT, UR6, UR7, UR5 ;  /* 0x0000000706057290 */ /* 0x000fc6000fffe005 */
[----:B------:R-:W-:Y:S01]  /*15e0*/  UMOV UR6, 0x3 ;  /* 0x0000000300067882 */ /* 0x000fe20000000000 */
[----:B------:R-:W-:Y:S02]  /*15f0*/  UIADD3 UR5, UPT, UPT, UR5, UR8, URZ ;  /* 0x0000000805057290 */ /* 0x000fe4000fffe0ff */
[----:B------:R-:W-:-:S04]  /*1600*/  USHF.L.U32 UR4, UR6, UR4, URZ ;  /* 0x0000000406047299 */ /* 0x000fc800080006ff */
[----:B------:R-:W-:Y:S02]  /*1610*/  MOV R3, UR5 ;  /* 0x0000000500037c02 */ /* 0x000fe40008000f00 */
[----:B------:R-:W-:-:S07]  /*1620*/  IMAD.U32 R2, RZ, RZ, UR4 ;  /* 0x00000004ff027e24 */ /* 0x000fce000f8e00ff */
.L_x_18:
[----:B------:R-:W1:Y:S01]  /*1630*/  S2UR UR36, SR_CTAID.Z ;  /* 0x00000000002479c3 */ /* 0x000e620000002700 */
[----:B------:R-:W-:Y:S02]  /*1640*/  UISETP.GE.AND UP0, UPT, UR29, 0x1, UPT ;  /* 0x000000011d00788c */ /* 0x000fe4000bf06270 */
[----:B------:R-:W-:Y:S02]  /*1650*/  ULOP3.LUT UR24, UR24, 0xffff, URZ, 0xc0, !UPT ;  /* 0x0000ffff18187892 */ /* 0x000fe4000f8ec0ff */
[----:B------:R-:W-:Y:S02]  /*1660*/  ULOP3.LUT UR21, UR21, 0xffff, URZ, 0xc0, !UPT ;  /* 0x0000ffff15157892 */ /* 0x000fe4000f8ec0ff */
[----:B------:R-:W-:Y:S02]  /*1670*/  UISETP.NE.AND UP3, UPT, UR25, 0x2, UPT ;  /* 0x000000021900788c */ /* 0x000fe4000bf65270 */
[----:B------:R-:W-:Y:S02]  /*1680*/  ULOP3.LUT UR48, UR12, 0x1, URZ, 0xc0, !UPT ;  /* 0x000000010c307892 */ /* 0x000fe4000f8ec0ff */
[----:B------:R-:W-:-:S02]  /*1690*/  ULOP3.LUT UR44, UR11, 0x1, URZ, 0xc0, !UPT ;  /* 0x000000010b2c7892 */ /* 0x000fc4000f8ec0ff */
[----:B------:R-:W-:Y:S02]  /*16a0*/  ULOP3.LUT UR27, UR27, 0x400, URZ, 0xc0, !UPT ;  /* 0x000004001b1b7892 */ /* 0x000fe4000f8ec0ff */
[----:B------:R-:W-:Y:S02]  /*16b0*/  ULOP3.LUT UR26, UR26, 0x400, URZ, 0xc0, !UPT ;  /* 0x000004001a1a7892 */ /* 0x000fe4000f8ec0ff */
[----:B------:R-:W-:Y:S02]  /*16c0*/  USHF.L.U32 UR24, UR13, UR24, URZ ;  /* 0x000000180d187299 */ /* 0x000fe400080006ff */
[----:B------:R-:W-:Y:S01]  /*16d0*/  USHF.L.U32 UR21, UR14, UR21, URZ ;  /* 0x000000150e157299 */ /* 0x000fe200080006ff */
[----:B------:R-:W-:Y:S01]  /*16e0*/  UMOV UR20, UR31 ;  /* 0x0000001f00147c82 */ /* 0x000fe20008000000 */
[----:B------:R-:W-:Y:S10]  /*16f0*/  BRA.U !UP0, `(.L_x_19) ;  /* 0x0000000108d47547 */ /* 0x000ff4000b800000 */
[----:B------:R-:W2:Y:S01]  /*1700*/  LDCU.128 UR12, c[0x0][0xb10] ;  /* 0x00016200ff0c77ac */ /* 0x000ea20008000c00 */
[----:B------:R-:W3:Y:S01]  /*1710*/  LDCU UR6, c[0x0][0x370] ;  /* 0x00006e00ff0677ac */ /* 0x000ee20008000800 */
[----:B------:R-:W4:Y:S01]  /*1720*/  LDCU UR5, c[0x0][0x374] ;  /* 0x00006e80ff0577ac */ /* 0x000f220008000800 */
[----:B------:R-:W1:Y:S01]  /*1730*/  LDCU UR30, c[0x0][0xb0c] ;  /* 0x00016180ff1e77ac */ /* 0x000e620008000800 */
[----:B------:R-:W1:Y:S01]  /*1740*/  LDCU UR4, c[0x0][0xb20] ;  /* 0x00016400ff0477ac */ /* 0x000e620008000800 */
[----:B------:R-:W1:Y:S01]  /*1750*/  LDCU.64 UR8, c[0x0][0xb28] ;  /* 0x00016500ff0877ac */ /* 0x000e620008000a00 */
[----:B--2---:R-:W-:Y:S02]  /*1760*/  UISETP.NE.AND UP0, UPT, UR14, 0x1, UPT ;  /* 0x000000010e00788c */ /* 0x004fe4000bf05270 */
[----:B----4-:R-:W-:Y:S02]  /*1770*/  UIMAD.WIDE.U32 UR10, UR5, UR15, URZ ;  /* 0x0000000f050a72a5 */ /* 0x010fe4000f8e00ff */
[----:B---3--:R-:W-:-:S02]  /*1780*/  UIMAD.WIDE.U32 UR18, UR6, UR12, URZ ;  /* 0x0000000c061272a5 */ /* 0x008fc4000f8e00ff */
[----:B-1----:R-:W-:Y:S02]  /*1790*/  UISETP.NE.AND UP1, UPT, UR30, 0x1, UPT ;  /* 0x000000011e00788c */ /* 0x002fe4000bf25270 */
[----:B------:R-:W-:Y:S01]  /*17a0*/  UISETP.NE.AND UP2, UPT, UR29, 0x1, UPT ;  /* 0x000000011d00788c */ /* 0x000fe2000bf45270 */
[----:B------:R-:W-:Y:S02]  /*17b0*/  UMOV UR10, UR11 ;  /* 0x0000000b000a7c82 */ /* 0x000fe40008000000 */
[----:B------:R-:W-:Y:S01]  /*17c0*/  UMOV UR18, UR19 ;  /* 0x0000001300127c82 */ /* 0x000fe20008000000 */
[----:B------:R-:W-:Y:S02]  /*17d0*/  @UP0 USHF.R.U32.HI UR5, URZ, UR4, UR10 ;  /* 0x00000004ff050299 */ /* 0x000fe4000801160a */
[----:B------:R-:W-:Y:S02]  /*17e0*/  UIMAD.WIDE.U32 UR22, UR28, UR15, URZ ;  /* 0x0000000f1c1672a5 */ /* 0x000fe4000f8e00ff */
[----:B------:R-:W-:-:S02]  /*17f0*/  UIMAD.WIDE.U32 UR10, UR5, UR8, URZ ;  /* 0x00000008050a72a5 */ /* 0x000fc4000f8e00ff */
[----:B------:R-:W-:Y:S02]  /*1800*/  @UP1 USHF.R.U32.HI UR6, URZ, UR13, UR18 ;  /* 0x0000000dff061299 */ /* 0x000fe40008011612 */
[----:B------:R-:W-:Y:S02]  /*1810*/  UIMAD.WIDE.U32 UR16, UR31, UR12, URZ ;  /* 0x0000000c1f1072a5 */ /* 0x000fe4000f8e00ff */
[----:B------:R-:W-:Y:S01]  /*1820*/  UIMAD.WIDE.U32 UR18, UR6, UR8, URZ ;  /* 0x00000008061272a5 */ /* 0x000fe2000f8e00ff */
[----:B------:R-:W-:Y:S01]  /*1830*/  UMOV UR22, UR23 ;  /* 0x0000001700167c82 */ /* 0x000fe20008000000 */
[----:B------:R-:W-:Y:S01]  /*1840*/  UMOV UR10, UR11 ;  /* 0x0000000b000a7c82 */ /* 0x000fe20008000000 */
[----:B------:R-:W-:Y:S02]  /*1850*/  USHF.R.U32.HI UR22, URZ, UR4, UR22 ;  /* 0x00000004ff167299 */ /* 0x000fe40008011616 */
[----:B------:R-:W-:Y:S02]  /*1860*/  @UP2 USHF.R.U32.HI UR5, URZ, UR9, UR10 ;  /* 0x00000009ff052299 */ /* 0x000fe4000801160a */
[----:B------:R-:W-:Y:S01]  /*1870*/  UMOV UR7, UR19 ;  /* 0x0000001300077c82 */ /* 0x000fe20008000000 */
[----:B------:R-:W-:Y:S01]  /*1880*/  UMOV UR16, UR17 ;  /* 0x0000001100107c82 */ /* 0x000fe20008000000 */
[----:B------:R-:W-:-:S02]  /*1890*/  @UP2 USHF.R.U32.HI UR6, URZ, UR9, UR7 ;  /* 0x00000009ff062299 */ /* 0x000fc40008011607 */
[----:B------:R-:W-:Y:S02]  /*18a0*/  USHF.R.U32.HI UR16, URZ, UR13, UR16 ;  /* 0x0000000dff107299 */ /* 0x000fe40008011610 */
[----:B------:R-:W-:Y:S02]  /*18b0*/  USEL UR4, UR28, UR22, !UP0 ;  /* 0x000000161c047287 */ /* 0x000fe4000c000000 */
[----:B------:R-:W-:Y:S02]  /*18c0*/  UIMAD UR7, UR5, UR29, URZ ;  /* 0x0000001d050772a4 */ /* 0x000fe4000f8e02ff */
[----:B------:R-:W-:Y:S02]  /*18d0*/  USEL UR5, UR31, UR16, !UP1 ;  /* 0x000000101f057287 */ /* 0x000fe4000c800000 */
[----:B------:R-:W-:Y:S02]  /*18e0*/  UIMAD UR12, UR6, UR29, URZ ;  /* 0x0000001d060c72a4 */ /* 0x000fe4000f8e02ff */
[----:B------:R-:W-:-:S02]  /*18f0*/  UISETP.GE.AND UP0, UPT, UR4, UR7, UPT ;  /* 0x000000070400728c */ /* 0x000fc4000bf06270 */
[----:B------:R-:W-:Y:S02]  /*1900*/  UIMAD.WIDE.U32 UR10, UR4, UR8, URZ ;  /* 0x00000008040a72a5 */ /* 0x000fe4000f8e00ff */
[----:B------:R-:W-:Y:S02]  /*1910*/  UISETP.GE.OR UP0, UPT, UR5, UR12, UP0 ;  /* 0x0000000c0500728c */ /* 0x000fe40008706670 */
[----:B------:R-:W-:Y:S02]  /*1920*/  UIMAD.WIDE.U32 UR12, UR5, UR8, URZ ;  /* 0x00000008050c72a5 */ /* 0x000fe4000f8e00ff */
[----:B------:R-:W-:Y:S01]  /*1930*/  UIADD3 UR10, UPT, UPT, -UR4, URZ, URZ ;  /* 0x000000ff040a7290 */ /* 0x000fe2000fffe1ff */
[----:B------:R-:W-:Y:S01]  /*1940*/  UMOV UR8, UR11 ;  /* 0x0000000b00087c82 */ /* 0x000fe20008000000 */
[----:B------:R-:W-:Y:S02]  /*1950*/  UIADD3 UR20, UPT, UPT, -UR5, URZ, URZ ;  /* 0x000000ff05147290 */ /* 0x000fe4000fffe1ff */
[----:B------:R-:W-:-:S03]  /*1960*/  USHF.R.U32.HI UR8, URZ, UR9, UR8 ;  /* 0x00000009ff087299 */ /* 0x000fc60008011608 */
[----:B------:R-:W-:Y:S01]  /*1970*/  @!UP0 UMOV UR7, UR13 ;  /* 0x0000000d00078c82 */ /* 0x000fe20008000000 */
[----:B------:R-:W-:Y:S02]  /*1980*/  UIMAD UR28, UR14, UR10, UR28 ;  /* 0x0000000a0e1c72a4 */ /* 0x000fe4000f8e021c */
[----:B------:R-:W-:Y:S02]  /*1990*/  USEL UR8, UR4, UR8, !UP2 ;  /* 0x0000000804087287 */ /* 0x000fe4000d000000 */
[----:B------:R-:W-:Y:S02]  /*19a0*/  @!UP0 USHF.R.U32.HI UR7, URZ, UR9, UR7 ;  /* 0x00000009ff078299 */ /* 0x000fe40008011607 */
[----:B------:R-:W-:Y:S02]  /*19b0*/  UIADD3 UR9, UPT, UPT, -UR8, URZ, URZ ;  /* 0x000000ff08097290 */ /* 0x000fe4000fffe1ff */
[----:B------:R-:W-:Y:S02]  /*19c0*/  @!UP0 USEL UR7, UR5, UR7, !UP2 ;  /* 0x0000000705078287 */ /* 0x000fe4000d000000 */
[----:B------:R-:W-:-:S02]  /*19d0*/  UIMAD UR9, UR29, UR9, UR4 ;  /* 0x000000091d0972a4 */ /* 0x000fc4000f8e0204 */
[----:B------:R-:W-:Y:S02]  /*19e0*/  @!UP0 UIADD3 UR8, UPT, UPT, UR8, -UR7, URZ ;  /* 0x8000000708088290 */ /* 0x000fe4000fffe0ff */
[----:B------:R-:W-:Y:S02]  /*19f0*/  @!UP0 UIMAD UR6, UR9, UR6, UR7 ;  /* 0x00000006090682a4 */ /* 0x000fe4000f8e0207 */
[----:B------:R-:W-:Y:S02]  /*1a00*/  @!UP0 UIMAD UR4, UR8, UR29, UR5 ;  /* 0x0000001d080482a4 */ /* 0x000fe4000f8e0205 */
[----:B------:R-:W-:Y:S02]  /*1a10*/  UIMAD UR20, UR30, UR20, UR31 ;  /* 0x000000141e1472a4 */ /* 0x000fe4000f8e021f */
[----:B------:R-:W-:Y:S01]  /*1a20*/  UIMAD UR28, UR4, UR14, UR28 ;  /* 0x0000000e041c72a4 */ /* 0x000fe2000f8e021c */
[----:B------:R-:W-:Y:S02]  /*1a30*/  @!UP0 UMOV UR5, UR6 ;  /* 0x0000000600058c82 */ /* 0x000fe40008000000 */
[----:B------:R-:W-:-:S12]  /*1a40*/  UIMAD UR20, UR5, UR30, UR20 ;  /* 0x0000001e051472a4 */ /* 0x000fd8000f8e0214 */
.L_x_19:
[----:B------:R-:W-:-:S09]  /*1a50*/  UISETP.NE.AND UP0, UPT, UR32, 0x1, UPT ;  /* 0x000000012000788c */ /* 0x000fd2000bf05270 */
[----:B------:R-:W-:Y:S05]  /*1a60*/  BRA.U UP0, `(.L_x_20) ;  /* 0x0000000100447547 */ /* 0x000fea000b800000 */
[----:B------:R-:W2:Y:S01]  /*1a70*/  LDCU.128 UR8, c[0x0][0xb10] ;  /* 0x00016200ff0877ac */ /* 0x000ea20008000c00 */
[----:B------:R-:W3:Y:S01]  /*1a80*/  LDCU UR12, c[0x0][0xb0c] ;  /* 0x00016180ff0c77ac */ /* 0x000ee20008000800 */
[----:B------:R-:W4:Y:S01]  /*1a90*/  LDCU UR13, c[0x0][0xb20] ;  /* 0x00016400ff0d77ac */ /* 0x000f220008000800 */
[----:B--2---:R-:W-:Y:S02]  /*1aa0*/  UIMAD.WIDE.U32 UR6, UR20, UR8, URZ ;  /* 0x00000008140672a5 */ /* 0x004fe4000f8e00ff */
[----:B------:R-:W-:Y:S02]  /*1ab0*/  UIMAD.WIDE.U32 UR4, UR28, UR11, URZ ;  /* 0x0000000b1c0472a5 */ /* 0x000fe4000f8e00ff */
[----:B---3--:R-:W-:Y:S02]  /*1ac0*/  UISETP.NE.AND UP1, UPT, UR12, 0x1, UPT ;  /* 0x000000010c00788c */ /* 0x008fe4000bf25270 */
[----:B------:R-:W-:Y:S01]  /*1ad0*/  UISETP.NE.AND UP0, UPT, UR10, 0x1, UPT ;  /* 0x000000010a00788c */ /* 0x000fe2000bf05270 */
[----:B------:R-:W-:-:S02]  /*1ae0*/  UMOV UR6, UR7 ;  /* 0x0000000700067c82 */ /* 0x000fc40008000000 */
[----:B------:R-:W-:Y:S01]  /*1af0*/  UMOV UR4, UR5 ;  /* 0x0000000500047c82 */ /* 0x000fe20008000000 */
[----:B------:R-:W-:Y:S02]  /*1b00*/  USHF.R.U32.HI UR9, URZ, UR9, UR6 ;  /* 0x00000009ff097299 */ /* 0x000fe40008011606 */
[----:B----4-:R-:W-:Y:S02]  /*1b10*/  USHF.R.U32.HI UR4, URZ, UR13, UR4 ;  /* 0x0000000dff047299 */ /* 0x010fe40008011604 */
[----:B------:R-:W-:Y:S02]  /*1b20*/  USEL UR5, UR20, UR9, !UP1 ;  /* 0x0000000914057287 */ /* 0x000fe4000c800000 */
[----:B------:R-:W-:-:S04]  /*1b30*/  USEL UR4, UR28, UR4, !UP0 ;  /* 0x000000041c047287 */ /* 0x000fc8000c000000 */
[----:B------:R-:W-:Y:S02]  /*1b40*/  UIADD3 UR6, UPT, UPT, -UR4, UR5, URZ ;  /* 0x0000000504067290 */ /* 0x000fe4000fffe1ff */
[----:B------:R-:W-:Y:S02]  /*1b50*/  UIADD3 UR4, UPT, UPT, UR4, -UR5, URZ ;  /* 0x8000000504047290 */ /* 0x000fe4000fffe0ff */
[----:B------:R-:W-:Y:S02]  /*1b60*/  UIMAD UR28, UR6, UR10, UR28 ;  /* 0x0000000a061c72a4 */ /* 0x000fe4000f8e021c */
[----:B------:R-:W-:-:S12]  /*1b70*/  UIMAD UR20, UR4, UR12, UR20 ;  /* 0x0000000c041472a4 */ /* 0x000fd8000f8e0214 */
.L_x_20:
[----:B------:R-:W-:-:S09]  /*1b80*/  UISETP.EQ.U32.AND UP0, UPT, UR35, 0x1, UPT ;  /* 0x000000012300788c */ /* 0x000fd2000bf02070 */
[----:B------:R-:W-:Y:S05]  /*1b90*/  BRA.U !UP0, `(.L_x_21) ;  /* 0x00000001080c7547 */ /* 0x000fea000b800000 */
[----:B------:R-:W-:Y:S01]  /*1ba0*/  UCGABAR_WAIT ;  /* 0x0000000000007dc7 */ /* 0x000fe20008000000 */
[----:B------:R-:W-:Y:S01]  /*1bb0*/  CCTL.IVALL ;  /* 0x00000000ff00798f */ /* 0x000fe20002000000 */
[----:B------:R-:W-:Y:S05]  /*1bc0*/  BRA `(.L_x_22) ;  /* 0x0000000000047947 */ /* 0x000fea0003800000 */
.L_x_21:
[----:B------:R-:W-:Y:S06]  /*1bd0*/  BAR.SYNC.DEFER_BLOCKING 0x0 ;  /* 0x0000000000007b1d */ /* 0x000fec0000010000 */
.L_x_22:
[----:B------:R-:W-:Y:S05]  /*1be0*/  BRA.U UP3, `(.L_x_23) ;  /* 0x0000002103207547 */ /* 0x000fea000b800000 */
[----:B------:R-:W2:Y:S01]  /*1bf0*/  LDCU UR6, c[0x0][0x38c] ;  /* 0x00007180ff0677ac */ /* 0x000ea20008000800 */
[----:B------:R-:W-:Y:S01]  /*1c00*/  PLOP3.LUT P1, PT, PT, PT, UP5, 0x80, 0x8 ;  /* 0x000000000008781c */ /* 0x000fe20003f2f058 */
[----:B------:R-:W-:Y:S01]  /*1c10*/  IMAD.MOV.U32 R12, RZ, RZ, 0x1 ;  /* 0x00000001ff0c7424 */ /* 0x000fe200078e00ff */
[----:B------:R-:W-:Y:S01]  /*1c20*/  ISETP.NE.AND P2, PT, R0, RZ, P3 ;  /* 0x000000ff0000720c */ /* 0x000fe20001f45270 */
[----:B------:R-:W-:Y:S01]  /*1c30*/  USHF.L.U32 UR7, UR31, 0x6, URZ ;  /* 0x000000061f077899 */ /* 0x000fe200080006ff */
[----:B------:R-:W-:Y:S01]  /*1c40*/  PLOP3.LUT P1, PT, P1, PT, PT, 0x8, 0x80 ;  /* 0x000000000080781c */ /* 0x000fe20000f2e170 */
[----:B------:R-:W-:Y:S01]  /*1c50*/  UISETP.NE.AND UP1, UPT, UR25, URZ, UPT ;  /* 0x000000ff1900728c */ /* 0x000fe2000bf25270 */
[----:B------:R-:W-:Y:S01]  /*1c60*/  CS2R R10, SRZ ;  /* 0x00000000000a7805 */ /* 0x000fe2000001ff00 */
[----:B------:R-:W-:Y:S01]  /*1c70*/  IMAD.MOV.U32 R9, RZ, RZ, RZ ;  /* 0x000000ffff097224 */ /* 0x000fe200078e00ff */
[----:B------:R-:W3:Y:S01]  /*1c80*/  LDCU UR40, c[0x0][0x370] ;  /* 0x00006e00ff2877ac */ /* 0x000ee20008000800 */
[----:B------:R-:W-:Y:S01]  /*1c90*/  IMAD.MOV.U32 R8, RZ, RZ, 0x1 ;  /* 0x00000001ff087424 */ /* 0x000fe200078e00ff */
[----:B------:R-:W-:Y:S01]  /*1ca0*/  USEL UR25, UR46, 0x2, UP1 ;  /* 0x000000022e197887 */ /* 0x000fe20008800000 */
[----:B------:R-:W4:Y:S01]  /*1cb0*/  LDCU.64 UR30, c[0x0][0x348] ;  /* 0x00006900ff1e77ac */ /* 0x000f220008000a00 */
[----:B--2---:R-:W-:-:S02]  /*1cc0*/  UIADD3 UR5, UPT, UPT, UR6, 0x1f, URZ ;  /* 0x0000001f06057890 */ /* 0x004fc4000fffe0ff */
[----:B------:R-:W-:Y:S02]  /*1cd0*/  UIADD3 UR49, UPT, UPT, UR6, 0x3e, URZ ;  /* 0x0000003e06317890 */ /* 0x000fe4000fffe0ff */
[----:B------:R-:W-:Y:S01]  /*1ce0*/  USHF.R.S32.HI UR4, URZ, 0x1f, UR5 ;  /* 0x0000001fff047899 */ /* 0x000fe20008011405 */
[----:B------:R-:W2:Y:S03]  /*1cf0*/  LDCU UR39, c[0x0][0x374] ;  /* 0x00006e80ff2777ac */ /* 0x000ea60008000800 */
[----:B------:R-:W-:Y:S02]  /*1d00*/  ULEA.HI UR4, UR4, UR5, URZ, 0x5 ;  /* 0x0000000504047291 */ /* 0x000fe4000f8f28ff */
[----:B------:R-:W-:Y:S02]  /*1d10*/  ULOP3.LUT UR5, UR7, 0x40, URZ, 0xc0, !UPT ;  /* 0x0000004007057892 */ /* 0x000fe4000f8ec0ff */
[----:B------:R-:W-:-:S02]  /*1d20*/  USHF.R.S32.HI UR42, URZ, 0x5, UR4 ;  /* 0x00000005ff2a7899 */ /* 0x000fc40008011404 */
[----:B------:R-:W-:Y:S02]  /*1d30*/  UIADD3 UR4, UPT, UPT, UR6, -0x1, URZ ;  /* 0xffffffff06047890 */ /* 0x000fe4000fffe0ff */
[----:B------:R-:W-:Y:S02]  /*1d40*/  UISETP.LT.U32.AND UP0, UPT, UR42, 0x1a, UPT ;  /* 0x0000001a2a00788c */ /* 0x000fe4000bf01070 */
[----:B------:R-:W-:Y:S02]  /*1d50*/  UISETP.GE.U32.AND UP2, UPT, UR4, -0x3f, UPT ;  /* 0xffffffc10400788c */ /* 0x000fe4000bf46070 */
[----:B------:R-:W-:Y:S02]  /*1d60*/  USEL UR41, UR42, 0x1a, UP0 ;  /* 0x0000001a2a297887 */ /* 0x000fe40008000000 */
[----:B------:R-:W-:Y:S02]  /*1d70*/  ULEA UR48, UR48, UR5, 0x5 ;  /* 0x0000000530307291 */ /* 0x000fe4000f8e28ff */
[----:B------:R-:W-:-:S02]  /*1d80*/  UIADD3 UR4, UPT, UPT, UR41, -0x1, URZ ;  /* 0xffffffff29047890 */ /* 0x000fc4000fffe0ff */
[----:B------:R-:W-:Y:S02]  /*1d90*/  ULEA UR44, UR44, UR5, 0x5 ;  /* 0x000000052c2c7291 */ /* 0x000fe4000f8e28ff */
[----:B------:R-:W-:Y:S02]  /*1da0*/  UIADD3 UR46, UPT, UPT, UR42, -UR41, URZ ;  /* 0x800000292a2e7290 */ /* 0x000fe4000fffe0ff */
[----:B------:R-:W-:Y:S01]  /*1db0*/  @UP2 UIADD3 UR4, UPT, UPT, UR41, URZ, URZ ;  /* 0x000000ff29042290 */ /* 0x000fe2000fffe0ff */
[----:B------:R-:W-:-:S03]  /*1dc0*/  UMOV UR7, URZ ;  /* 0x000000ff00077c82 */ /* 0x000fc60008000000 */
[----:B------:R-:W-:Y:S02]  /*1dd0*/  UIADD3 UR29, UPT, UPT, UR4, 0x1, URZ ;  /* 0x00000001041d7890 */ /* 0x000fe4000fffe0ff */
[----:B--234-:R-:W-:-:S12]  /*1de0*/  UIADD3 UR43, UPT, UPT, -UR4, URZ, URZ ;  /* 0x000000ff042b7290 */ /* 0x01cfd8000fffe1ff */
.L_x_43:
[----:B------:R-:W-:Y:S01]  /*1df0*/  UISETP.NE.AND UP0, UPT, UR47, URZ, UPT ;  /* 0x000000ff2f00728c */ /* 0x000fe2000bf05270 */
[----:B------:R-:W2:Y:S08]  /*1e00*/  S2UR UR47, SR_CgaCtaId ;  /* 0x00000000002f79c3 */ /* 0x000eb00000008800 */
[----:B------:R-:W-:Y:S05]  /*1e10*/  BRA.U UP0, `(.L_x_24) ;  /* 0x0000000100347547 */ /* 0x000fea000b800000 */
[----:B------:R-:W3:Y:S01]  /*1e20*/  S2R R0, SR_CgaCtaId ;  /* 0x0000000000007919 */ /* 0x000ee20000008800 */
[----:B------:R-:W-:-:S04]  /*1e30*/  MOV R2, 0x400 ;  /* 0x0000040000027802 */ /* 0x000fc80000000f00 */
[----:B---3--:R-:W-:Y:S02]  /*1e40*/  LEA R0, R0, R2, 0x18 ;  /* 0x0000000200007211 */ /* 0x008fe400078ec0ff */
[----:B------:R-:W-:-:S03]  /*1e50*/  SHF.L.U32 R2, R8, 0x1f, RZ ;  /* 0x0000001f08027819 */ /* 0x000fc600000006ff */
[----:B------:R-:W-:-:S04]  /*1e60*/  IMAD R0, R9, 0x8, R0 ;  /* 0x0000000809007824 */ /* 0x000fc800078e0200 */
[----:B------:R-:W3:Y:S02]  /*1e70*/  SYNCS.PHASECHK.TRANS64.TRYWAIT P0, [R0+URZ+0x260], R2 ;  /* 0x00026002000075a7 */ /* 0x000ee400080011ff */
[----:B---3--:R-:W-:Y:S05]  /*1e80*/  @!P0 BRA `(.L_x_25) ;  /* 0x0000007c00d08947 */ /* 0x008fea0003800000 */
.L_x_172:
[----:B------:R-:W-:Y:S01]  /*1e90*/  VIADD R9, R9, 0x1 ;  /* 0x0000000109097836 */ /* 0x000fe20000000000 */
[----:B------:R3:W-:Y:S04]  /*1ea0*/  SYNCS.ARRIVE.TRANS64.A1T0 RZ, [R0+URZ+0x250], RZ ;  /* 0x000250ff00ff79a7 */ /* 0x0007e800081000ff */
[----:B------:R-:W-:-:S04]  /*1eb0*/  ISETP.NE.AND P0, PT, R9, 0x2, PT ;  /* 0x000000020900780c */ /* 0x000fc80003f05270 */
[----:B------:R-:W-:Y:S02]  /*1ec0*/  SEL R9, R9, RZ, P0 ;  /* 0x000000ff09097207 */ /* 0x000fe40000000000 */
[----:B---3--:R-:W-:-:S04]  /*1ed0*/  SEL R0, RZ, 0x1, P0 ;  /* 0x00000001ff007807 */ /* 0x008fc80000000000 */
[----:B------:R-:W-:-:S07]  /*1ee0*/  LOP3.LUT R8, R8, R0, RZ, 0x3c, !PT ;  /* 0x0000000008087212 */ /* 0x000fce00078e3cff */
.L_x_24:
[----:B------:R-:W-:Y:S01]  /*1ef0*/  UMOV UR6, 0x400 ;  /* 0x0000040000067882 */ /* 0x000fe20000000000 */
[----:B------:R-:W-:Y:S01]  /*1f00*/  SHF.L.U32 R0, R12, 0x1f, RZ ;  /* 0x0000001f0c007819 */ /* 0x000fe200000006ff */
[----:B--2---:R-:W-:Y:S02]  /*1f10*/  ULEA UR6, UR47, UR6, 0x18 ;  /* 0x000000062f067291 */ /* 0x004fe4000f8ec0ff */
[----:B------:R-:W-:Y:S02]  /*1f20*/  UISETP.GE.U32.AND UP0, UPT, UR49, 0x3f, UPT ;  /* 0x0000003f3100788c */ /* 0x000fe4000bf06070 */
[----:B------:R-:W-:Y:S02]  /*1f30*/  ULEA UR4, UR7, UR6, 0x3 ;  /* 0x0000000607047291 */ /* 0x000fe4000f8e18ff */
[----:B------:R-:W-:Y:S01]  /*1f40*/  ULEA UR11, UR28, UR48, 0x7 ;  /* 0x000000301c0b7291 */ /* 0x000fe2000f8e38ff */
[----:B------:R-:W-:-:S06]  /*1f50*/  UMOV UR13, URZ ;  /* 0x000000ff000d7c82 */ /* 0x000fcc0008000000 */
[----:B------:R2:W3:Y:S01]  /*1f60*/  SYNCS.PHASECHK.TRANS64.TRYWAIT P0, [UR4+0xd0], R0 ;  /* 0x0000d000ff0075a7 */ /* 0x0004e20008001104 */
[----:B------:R-:W-:-:S04]  /*1f70*/  ULEA.HI UR4, UR20, UR20, URZ, 0x1 ;  /* 0x0000001414047291 */ /* 0x000fc8000f8f08ff */
[----:B------:R-:W-:-:S04]  /*1f80*/  USHF.L.U32 UR4, UR4, 0x6, URZ ;  /* 0x0000000604047899 */ /* 0x000fc800080006ff */
[----:B------:R-:W-:-:S04]  /*1f90*/  ULOP3.LUT UR35, UR4, 0xffffff80, URZ, 0xc0, !UPT ;  /* 0xffffff8004237892 */ /* 0x000fc8000f8ec0ff */
[----:B------:R-:W-:Y:S01]  /*1fa0*/  UIADD3 UR35, UPT, UPT, UR44, UR35, URZ ;  /* 0x000000232c237290 */ /* 0x000fe2000fffe0ff */
[----:B------:R-:W-:Y:S11]  /*1fb0*/  BRA.U !UP0, `(.L_x_26) ;  /* 0x0000000108d47547 */ /* 0x000ff6000b800000 */
[----:B------:R-:W-:Y:S01]  /*1fc0*/  UMOV UR18, UR43 ;  /* 0x0000002b00127c82 */ /* 0x000fe20008000000 */
[----:B------:R-:W-:Y:S01]  /*1fd0*/  UMOV UR4, UR7 ;  /* 0x0000000700047c82 */ /* 0x000fe20008000000 */
[----:B------:R-:W-:-:S05]  /*1fe0*/  UMOV UR34, URZ ;  /* 0x000000ff00227c82 */ /* 0x000fca0008000000 */
.L_x_32:
[----:B------:R-:W-:Y:S01]  /*1ff0*/  ULEA UR33, UR4, UR6, 0x3 ;  /* 0x0000000604217291 */ /* 0x000fe2000f8e18ff */
[----:B------:R-:W-:Y:S01]  /*2000*/  @P3 MOV R2, 0x4000 ;  /* 0x0000400000023802 */ /* 0x000fe20000000f00 */
[----:B-1-3--:R-:W-:Y:S10]  /*2010*/  @P0 BRA `(.L_x_27) ;  /* 0x00000000000c0947 */ /* 0x00aff40003800000 */
[----:B------:R-:W-:-:S04]  /*2020*/  SHF.L.U32 R3, R12, 0x1f, RZ ;  /* 0x0000001f0c037819 */ /* 0x000fc800000006ff */
[----:B------:R-:W3:Y:S02]  /*2030*/  SYNCS.PHASECHK.TRANS64.TRYWAIT P0, [UR33+0xd0], R3 ;  /* 0x0000d003ff0075a7 */ /* 0x000ee40008001121 */
[----:B---3--:R-:W-:Y:S05]  /*2040*/  @!P0 BRA `(.L_x_28) ;  /* 0x0000007c00748947 */ /* 0x008fea0003800000 */
.L_x_27:
[----:B------:R3:W-:Y:S01]  /*2050*/  @P3 SYNCS.ARRIVE.TRANS64 RZ, [UR33], R2 ;  /* 0x00000002ffff39a7 */ /* 0x0007e20008000021 */
[----:B------:R-:W-:Y:S02]  /*2060*/  ULOP3.LUT UR5, UR25, 0x2, URZ, 0xfc, !UPT ;  /* 0x0000000219057892 */ /* 0x000fe4000f8efcff */
[----:B------:R-:W-:Y:S02]  /*2070*/  UIADD3 UR18, UPT, UPT, UR18, 0x1, URZ ;  /* 0x0000000112127890 */ /* 0x000fe4000fffe0ff */
[----:B------:R-:W-:Y:S02]  /*2080*/  UISETP.NE.AND UP0, UPT, UR5, 0x2, UPT ;  /* 0x000000020500788c */ /* 0x000fe4000bf05270 */
[----:B------:R-:W-:-:S07]  /*2090*/  UISETP.NE.AND UP2, UPT, UR18, 0x1, UPT ;  /* 0x000000011200788c */ /* 0x000fce000bf45270 */
[----:B------:R-:W-:Y:S05]  /*20a0*/  BRA.U UP0, `(.L_x_29) ;  /* 0x0000000100047547 */ /* 0x000fea000b800000 */
[----:B-1----:R-:W-:Y:S05]  /*20b0*/  BPT.TRAP 0x1 ;  /* 0x000000040000795c */ /* 0x002fea0000300000 */
.L_x_29:
[----:B------:R-:W-:Y:S04]  /*20c0*/  BSSY.RECONVERGENT B0, `(.L_x_30) ;  /* 0x0000003000007945 */ /* 0x000fe80003800200 */
[----:B------:R-:W-:Y:S05]  /*20d0*/  @!P2 BRA `(.L_x_31) ;  /* 0x000000000004a947 */ /* 0x000fea0003800000 */
[----:B-1----:R-:W-:Y:S05]  /*20e0*/  BPT.TRAP 0x1 ;  /* 0x000000040000795c */ /* 0x002fea0000300000 */
.L_x_31:
[----:B-1----:R-:W-:Y:S05]  /*20f0*/  BSYNC.RECONVERGENT B0 ;  /* 0x0000000000007941 */ /* 0x002fea0003800200 */
.L_x_30:
[----:B------:R-:W-:Y:S02]  /*2100*/  UIADD3 UR5, UPT, UPT, UR4, 0x1, URZ ;  /* 0x0000000104057890 */ /* 0x000fe4000fffe0ff */
[----:B------:R-:W-:Y:S02]  /*2110*/  USHF.L.U32 UR4, UR4, 0xb, URZ ;  /* 0x0000000b04047899 */ /* 0x000fe400080006ff */
[----:B------:R-:W-:Y:S02]  /*2120*/  UISETP.NE.AND UP0, UPT, UR5, 0x1a, UPT ;  /* 0x0000001a0500788c */ /* 0x000fe4000bf05270 */
[----:B------:R-:W-:Y:S02]  /*2130*/  ULOP3.LUT UR32, UR27, UR4, URZ, 0xfc, !UPT ;  /* 0x000000041b207292 */ /* 0x000fe4000f8efcff */
[----:B------:R-:W-:Y:S02]  /*2140*/  USEL UR8, URZ, 0x1, UP0 ;  /* 0x00000001ff087887 */ /* 0x000fe40008000000 */
[----:B------:R-:W-:-:S02]  /*2150*/  USEL UR7, UR5, URZ, UP0 ;  /* 0x000000ff05077287 */ /* 0x000fc40008000000 */
[----:B------:R-:W-:Y:S02]  /*2160*/  UIADD3 UR16, UP1, UPT, UR30, 0x80, URZ ;  /* 0x000000801e107890 */ /* 0x000fe4000ff3e0ff */
[----:B------:R-:W-:Y:S01]  /*2170*/  ULEA UR5, UR7, UR6, 0x3 ;  /* 0x0000000607057291 */ /* 0x000fe2000f8e18ff */
[----:B------:R-:W-:Y:S01]  /*2180*/  LOP3.LUT R12, R12, UR8, RZ, 0x3c, !PT ;  /* 0x000000080c0c7c12 */ /* 0x000fe2000f8e3cff */
[----:B------:R-:W-:Y:S02]  /*2190*/  ULOP3.LUT UR8, UR26, UR4, URZ, 0xfc, !UPT ;  /* 0x000000041a087292 */ /* 0x000fe4000f8efcff */
[----:B------:R-:W-:Y:S01]  /*21a0*/  ULEA UR32, UR32, UR6, 0x1 ;  /* 0x0000000620207291 */ /* 0x000fe2000f8e08ff */
[----:B--2---:R-:W-:Y:S01]  /*21b0*/  SHF.L.U32 R0, R12, 0x1f, RZ ;  /* 0x0000001f0c007819 */ /* 0x004fe200000006ff */
[----:B------:R-:W-:Y:S02]  /*21c0*/  UIADD3 UR14, UP0, UPT, UR30, 0x180, URZ ;  /* 0x000001801e0e7890 */ /* 0x000fe4000ff1e0ff */
[----:B------:R-:W-:Y:S01]  /*21d0*/  ULEA UR8, UR8, UR6, 0x1 ;  /* 0x0000000608087291 */ /* 0x000fe2000f8e08ff */
[----:B------:R4:W1:Y:S01]  /*21e0*/  SYNCS.PHASECHK.TRANS64.TRYWAIT P0, [UR5+0xd0], R0 ;  /* 0x0000d000ff0075a7 */ /* 0x0008620008001105 */
[----:B------:R-:W-:-:S02]  /*21f0*/  ULOP3.LUT UR33, UR33, 0xfefffff8, URZ, 0xc0, !UPT ;  /* 0xfefffff821217892 */ /* 0x000fc4000f8ec0ff */
[----:B------:R-:W-:Y:S02]  /*2200*/  UIADD3.X UR17, UPT, UPT, URZ, UR31, URZ, UP1, !UPT ;  /* 0x0000001fff117290 */ /* 0x000fe40008ffe4ff */
[----:B------:R-:W-:Y:S02]  /*2210*/  UIADD3 UR32, UPT, UPT, UR32, 0x4400, URZ ;  /* 0x0000440020207890 */ /* 0x000fe4000fffe0ff */
[----:B------:R-:W-:Y:S02]  /*2220*/  UPRMT UR5, URZ, 0x5410, UR24 ;  /* 0x00005410ff057896 */ /* 0x000fe40008000018 */
[----:B------:R-:W-:Y:S02]  /*2230*/  UIADD3 UR8, UPT, UPT, UR8, 0x1e400, URZ ;  /* 0x0001e40008087890 */ /* 0x000fe4000fffe0ff */
[----:B------:R-:W-:Y:S02]  /*2240*/  UIADD3.X UR15, UPT, UPT, URZ, UR31, URZ, UP0, !UPT ;  /* 0x0000001fff0f7290 */ /* 0x000fe400087fe4ff */
[----:B------:R-:W-:Y:S01]  /*2250*/  UPRMT UR4, URZ, 0x5410, UR21 ;  /* 0x00005410ff047896 */ /* 0x000fe20008000015 */
[----:B------:R-:W-:Y:S01]  /*2260*/  UMOV UR22, 0x0 ;  /* 0x0000000000167882 */ /* 0x000fe20000000000 */
[----:B------:R-:W-:Y:S01]  /*2270*/  UMOV UR23, 0x10000000 ;  /* 0x1000000000177882 */ /* 0x000fe20000000000 */
[----:B------:R-:W-:Y:S01]  /*2280*/  UMOV UR10, UR34 ;  /* 0x00000022000a7c82 */ /* 0x000fe20008000000 */
[----:B------:R-:W-:Y:S01]  /*2290*/  UMOV UR12, UR36 ;  /* 0x00000024000c7c82 */ /* 0x000fe20008000000 */
[----:B------:R-:W-:Y:S01]  /*22a0*/  UMOV UR9, UR33 ;  /* 0x0000002100097c82 */ /* 0x000fe20008000000 */
[----:B------:R2:W-:Y:S01]  /*22b0*/  UTMALDG.3D.MULTICAST.2CTA [UR32], [UR16], UR5, desc[UR22] ;  /* 0x00001620100073b4 */ /* 0x0005e20008211805 */
[----:B------:R-:W-:-:S02]  /*22c0*/  UMOV UR13, UR29 ;  /* 0x0000001d000d7c82 */ /* 0x000fc40008000000 */
[----:B------:R3:W-:Y:S01]  /*22d0*/  UTMALDG.3D.MULTICAST.2CTA [UR8], [UR14], UR4, desc[UR22] ;  /* 0x000016080e0073b4 */ /* 0x0007e20008211804 */
[----:B--2---:R-:W-:Y:S01]  /*22e0*/  UIADD3 UR34, UPT, UPT, UR34, 0x20, URZ ;  /* 0x0000002022227890 */ /* 0x004fe2000fffe0ff */
[----:B---3--:R-:W-:Y:S01]  /*22f0*/  UMOV UR4, UR7 ;  /* 0x0000000700047c82 */ /* 0x008fe20008000000 */
[----:B----4-:R-:W-:Y:S10]  /*2300*/  BRA.U UP2, `(.L_x_32) ;  /* 0xfffffffd02387547 */ /* 0x010ff4000b83ffff */
.L_x_26:
[----:B------:R-:W-:Y:S01]  /*2310*/  ULEA UR4, UR7, UR6, 0x3 ;  /* 0x0000000607047291 */ /* 0x000fe2000f8e18ff */
[----:B--2---:R-:W-:Y:S01]  /*2320*/  SHF.L.U32 R0, R12, 0x1f, RZ ;  /* 0x0000001f0c007819 */ /* 0x004fe200000006ff */
[----:B------:R-:W-:Y:S01]  /*2330*/  @!P1 SYNCS.ARRIVE.TRANS64.A1T0 RZ, [UR6+0x1e8], RZ ;  /* 0x0001e8ffffff99a7 */ /* 0x000fe20008100006 */
[----:B------:R-:W-:-:S06]  /*2340*/  UISETP.GT.AND UP0, UPT, UR42, UR41, UPT ;  /* 0x000000292a00728c */ /* 0x000fcc000bf04270 */
[----:B-1-3--:R1:W2:Y:S03]  /*2350*/  SYNCS.PHASECHK.TRANS64.TRYWAIT P0, [UR4+0xd0], R0 ;  /* 0x0000d000ff0075a7 */ /* 0x00a2a60008001104 */
[----:B------:R-:W-:Y:S05]  /*2360*/  BRA.U !UP0, `(.L_x_33) ;  /* 0x0000000108d47547 */ /* 0x000fea000b800000 */
[----:B------:R-:W-:Y:S01]  /*2370*/  UIADD3 UR28, UPT, UPT, UR46, UR13, URZ ;  /* 0x0000000d2e1c7290 */ /* 0x000fe2000fffe0ff */
[----:B------:R-:W-:-:S11]  /*2380*/  UMOV UR4, UR7 ;  /* 0x0000000700047c82 */ /* 0x000fd60008000000 */
.L_x_39:
[----:B------:R-:W-:Y:S01]  /*2390*/  ULEA UR17, UR4, UR6, 0x3 ;  /* 0x0000000604117291 */ /* 0x000fe2000f8e18ff */
[----:B--2---:R-:W-:Y:S01]  /*23a0*/  @P3 MOV R2, 0x4000 ;  /* 0x0000400000023802 */ /* 0x004fe20000000f00 */
[----:B--2-4-:R-:W-:Y:S10]  /*23b0*/  @P0 BRA `(.L_x_34) ;  /* 0x00000000000c0947 */ /* 0x014ff40003800000 */
[----:B------:R-:W-:-:S04]  /*23c0*/  SHF.L.U32 R3, R12, 0x1f, RZ ;  /* 0x0000001f0c037819 */ /* 0x000fc800000006ff */
[----:B------:R-:W2:Y:S02]  /*23d0*/  SYNCS.PHASECHK.TRANS64.TRYWAIT P0, [UR17+0xd0], R3 ;  /* 0x0000d003ff0075a7 */ /* 0x000ea40008001111 */
[----:B--2---:R-:W-:Y:S05]  /*23e0*/  @!P0 BRA `(.L_x_35) ;  /* 0x0000007800a48947 */ /* 0x004fea0003800000 */
.L_x_34:
[----:B------:R2:W-:Y:S01]  /*23f0*/  @P3 SYNCS.ARRIVE.TRANS64 RZ, [UR17], R2 ;  /* 0x00000002ffff39a7 */ /* 0x0005e20008000011 */
[----:B------:R-:W-:-:S04]  /*2400*/  ULOP3.LUT UR5, UR25, 0x2, URZ, 0xfc, !UPT ;  /* 0x0000000219057892 */ /* 0x000fc8000f8efcff */
[----:B------:R-:W-:-:S09]  /*2410*/  UISETP.NE.AND UP0, UPT, UR5, 0x2, UPT ;  /* 0x000000020500788c */ /* 0x000fd2000bf05270 */
[----:B------:R-:W-:Y:S05]  /*2420*/  BRA.U UP0, `(.L_x_36) ;  /* 0x0000000100047547 */ /* 0x000fea000b800000 */
[----:B------:R-:W-:Y:S05]  /*2430*/  BPT.TRAP 0x1 ;  /* 0x000000040000795c */ /* 0x000fea0000300000 */
.L_x_36:
[----:B------:R-:W-:Y:S04]  /*2440*/  BSSY.RECONVERGENT B0, `(.L_x_37) ;  /* 0x0000003000007945 */ /* 0x000fe80003800200 */
[----:B------:R-:W-:Y:S05]  /*2450*/  @!P2 BRA `(.L_x_38) ;  /* 0x000000000004a947 */ /* 0x000fea0003800000 */
[----:B------:R-:W-:Y:S05]  /*2460*/  BPT.TRAP 0x1 ;  /* 0x000000040000795c */ /* 0x000fea0000300000 */
.L_x_38:
[----:B------:R-:W-:Y:S05]  /*2470*/  BSYNC.RECONVERGENT B0 ;  /* 0x0000000000007941 */ /* 0x000fea0003800200 */
.L_x_37:
[----:B------:R-:W-:Y:S02]  /*2480*/  UIADD3 UR5, UPT, UPT, UR4, 0x1, URZ ;  /* 0x0000000104057890 */ /* 0x000fe4000fffe0ff */
[----:B------:R-:W-:Y:S02]  /*2490*/  USHF.L.U32 UR4, UR4, 0xb, URZ ;  /* 0x0000000b04047899 */ /* 0x000fe400080006ff */
[----:B------:R-:W-:Y:S02]  /*24a0*/  UISETP.NE.AND UP0, UPT, UR5, 0x1a, UPT ;  /* 0x0000001a0500788c */ /* 0x000fe4000bf05270 */
[----:B------:R-:W-:Y:S02]  /*24b0*/  USHF.L.U32 UR18, UR13, 0x5, URZ ;  /* 0x000000050d127899 */ /* 0x000fe400080006ff */
[----:B------:R-:W-:Y:S02]  /*24c0*/  USEL UR8, URZ, 0x1, UP0 ;  /* 0x00000001ff087887 */ /* 0x000fe40008000000 */
[----:B------:R-:W-:-:S02]  /*24d0*/  USEL UR7, UR5, URZ, UP0 ;  /* 0x000000ff05077287 */ /* 0x000fc40008000000 */
[----:B------:R-:W-:Y:S02]  /*24e0*/  UIADD3 UR22, UP0, UPT, UR30, 0x180, URZ ;  /* 0x000001801e167890 */ /* 0x000fe4000ff1e0ff */
[----:B------:R-:W-:Y:S01]  /*24f0*/  ULEA UR5, UR7, UR6, 0x3 ;  /* 0x0000000607057291 */ /* 0x000fe2000f8e18ff */
[----:B------:R-:W-:Y:S01]  /*2500*/  LOP3.LUT R12, R12, UR8, RZ, 0x3c, !PT ;  /* 0x000000080c0c7c12 */ /* 0x000fe2000f8e3cff */
[----:B------:R-:W-:Y:S02]  /*2510*/  UIADD3 UR13, UPT, UPT, UR13, 0x1, URZ ;  /* 0x000000010d0d7890 */ /* 0x000fe4000fffe0ff */
[----:B------:R-:W-:Y:S01]  /*2520*/  UIADD3 UR14, UP1, UPT, UR30, 0x80, URZ ;  /* 0x000000801e0e7890 */ /* 0x000fe2000ff3e0ff */
[----:B-1----:R-:W-:Y:S01]  /*2530*/  SHF.L.U32 R0, R12, 0x1f, RZ ;  /* 0x0000001f0c007819 */ /* 0x002fe200000006ff */
[----:B------:R-:W-:Y:S02]  /*2540*/  UIADD3.X UR23, UPT, UPT, URZ, UR31, URZ, UP0, !UPT ;  /* 0x0000001fff177290 */ /* 0x000fe400087fe4ff */
[----:B------:R-:W-:Y:S01]  /*2550*/  UISETP.NE.AND UP0, UPT, UR13, UR28, UPT ;  /* 0x0000001c0d00728c */ /* 0x000fe2000bf05270 */
[----:B------:R3:W4:Y:S01]  /*2560*/  SYNCS.PHASECHK.TRANS64.TRYWAIT P0, [UR5+0xd0], R0 ;  /* 0x0000d000ff0075a7 */ /* 0x0007220008001105 */
[----:B------:R-:W-:-:S02]  /*2570*/  ULOP3.LUT UR5, UR27, UR4, URZ, 0xfc, !UPT ;  /* 0x000000041b057292 */ /* 0x000fc4000f8efcff */
[----:B------:R-:W-:Y:S02]  /*2580*/  ULOP3.LUT UR4, UR26, UR4, URZ, 0xfc, !UPT ;  /* 0x000000041a047292 */ /* 0x000fe4000f8efcff */
[----:B------:R-:W-:Y:S02]  /*2590*/  ULEA UR5, UR5, UR6, 0x1 ;  /* 0x0000000605057291 */ /* 0x000fe4000f8e08ff */
[----:B------:R-:W-:Y:S02]  /*25a0*/  ULEA UR4, UR4, UR6, 0x1 ;  /* 0x0000000604047291 */ /* 0x000fe4000f8e08ff */
[----:B------:R-:W-:Y:S02]  /*25b0*/  UIADD3 UR16, UPT, UPT, UR5, 0x4400, URZ ;  /* 0x0000440005107890 */ /* 0x000fe4000fffe0ff */
[----:B------:R-:W-:Y:S02]  /*25c0*/  ULOP3.LUT UR17, UR17, 0xfefffff8, URZ, 0xc0, !UPT ;  /* 0xfefffff811117892 */ /* 0x000fe4000f8ec0ff */
[----:B------:R-:W-:-:S02]  /*25d0*/  UIADD3.X UR15, UPT, UPT, URZ, UR31, URZ, UP1, !UPT ;  /* 0x0000001fff0f7290 */ /* 0x000fc40008ffe4ff */
[----:B------:R-:W-:Y:S02]  /*25e0*/  UPRMT UR5, URZ, 0x5410, UR24 ;  /* 0x00005410ff057896 */ /* 0x000fe40008000018 */
[----:B------:R-:W-:Y:S02]  /*25f0*/  UIADD3 UR8, UPT, UPT, UR4, 0x1e400, URZ ;  /* 0x0001e40004087890 */ /* 0x000fe4000fffe0ff */
[----:B------:R-:W-:Y:S01]  /*2600*/  UPRMT UR4, URZ, 0x5410, UR21 ;  /* 0x00005410ff047896 */ /* 0x000fe20008000015 */
[----:B------:R-:W-:Y:S01]  /*2610*/  UMOV UR32, 0x0 ;  /* 0x0000000000207882 */ /* 0x000fe20000000000 */
[----:B------:R-:W-:Y:S01]  /*2620*/  UMOV UR33, 0x10000000 ;  /* 0x1000000000217882 */ /* 0x000fe20000000000 */
[----:B------:R-:W-:Y:S01]  /*2630*/  UMOV UR19, UR35 ;  /* 0x0000002300137c82 */ /* 0x000fe20008000000 */
[----:B------:R-:W-:Y:S01]  /*2640*/  UMOV UR20, UR36 ;  /* 0x0000002400147c82 */ /* 0x000fe20008000000 */
[----:B------:R-:W-:Y:S01]  /*2650*/  UMOV UR12, UR36 ;  /* 0x00000024000c7c82 */ /* 0x000fe20008000000 */
[----:B------:R-:W-:Y:S01]  /*2660*/  UMOV UR9, UR17 ;  /* 0x0000001100097c82 */ /* 0x000fe20008000000 */
[----:B------:R-:W-:Y:S01]  /*2670*/  UMOV UR10, UR18 ;  /* 0x00000012000a7c82 */ /* 0x000fe20008000000 */
[----:B------:R-:W-:Y:S01]  /*2680*/  UTMALDG.3D.MULTICAST.2CTA [UR16], [UR14], UR5, desc[UR32] ;  /* 0x000020100e0073b4 */ /* 0x000fe20008211805 */
[----:B------:R1:W-:Y:S02]  /*2690*/  UTMALDG.3D.MULTICAST.2CTA [UR8], [UR22], UR4, desc[UR32] ;  /* 0x00002008160073b4 */ /* 0x0003e40008211804 */
[----:B-1----:R-:W-:Y:S01]  /*26a0*/  UMOV UR4, UR7 ;  /* 0x0000000700047c82 */ /* 0x002fe20008000000 */
[----:B---3--:R-:W-:Y:S05]  /*26b0*/  BRA.U UP0, `(.L_x_39) ;  /* 0xfffffffd00347547 */ /* 0x008fea000b83ffff */
.L_x_33:
[C---:B------:R-:W-:Y:S01]  /*26c0*/  LEA R3, R11.reuse, UR6, 0x3 ;  /* 0x000000060b037c11 */ /* 0x040fe2000f8e18ff */
[----:B------:R-:W-:Y:S01]  /*26d0*/  NOP ;  /* 0x0000000000007918 */ /* 0x000fe20000000000 */
[----:B-1----:R-:W-:Y:S02]  /*26e0*/  SHF.L.U32 R0, R10, 0x1f, RZ ;  /* 0x0000001f0a007819 */ /* 0x002fe400000006ff */
[----:B------:R-:W-:Y:S02]  /*26f0*/  LEA R4, R11, UR6, 0x4 ;  /* 0x000000060b047c11 */ /* 0x000fe4000f8e20ff */
[----:B--2-4-:R-:W1:Y:S02]  /*2700*/  SYNCS.PHASECHK.TRANS64.TRYWAIT P0, [R3+URZ+0x1f0], R0 ;  /* 0x0001f000030075a7 */ /* 0x014e6400080011ff */
[----:B-1----:R-:W-:Y:S05]  /*2710*/  @!P0 BRA `(.L_x_40) ;  /* 0x0000007400f08947 */ /* 0x002fea0003800000 */
.L_x_175:
[----:B------:R-:W2:Y:S01]  /*2720*/  LDS.128 R4, [R4+0x280] ;  /* 0x0002800004047984 */ /* 0x000ea20000000c00 */
[----:B------:R-:W-:Y:S01]  /*2730*/  UISETP.GE.AND UP0, UPT, UR45, 0x1, UPT ;  /* 0x000000012d00788c */ /* 0x000fe2000bf06270 */
[----:B------:R-:W-:Y:S01]  /*2740*/  @!PT LDS RZ, [RZ] ;  /* 0x00000000fffff984 */ /* 0x000fe20000000800 */
[----:B------:R-:W-:Y:S01]  /*2750*/  @!PT LDS RZ, [RZ] ;  /* 0x00000000fffff984 */ /* 0x000fe20000000800 */
[----:B------:R-:W-:Y:S01]  /*2760*/  @!PT LDS RZ, [RZ] ;  /* 0x00000000fffff984 */ /* 0x000fe20000000800 */
[----:B------:R-:W-:Y:S01]  /*2770*/  @!PT LDS RZ, [RZ] ;  /* 0x00000000fffff984 */ /* 0x000fe20000000800 */
[----:B------:R3:W-:Y:S06]  /*2780*/  MEMBAR.ALL.CTA ;  /* 0x0000000000007992 */ /* 0x0007ec0000008000 */
[----:B---3--:R-:W3:Y:S01]  /*2790*/  FENCE.VIEW.ASYNC.S ;  /* 0x00000000000073c6 */ /* 0x008ee20000000000 */
[----:B--2---:R-:W-:-:S13]  /*27a0*/  LOP3.LUT P0, RZ, R6, 0x1, RZ, 0xc0, !PT ;  /* 0x0000000106ff7812 */ /* 0x004fda000780c0ff */
[----:B---3--:R-:W-:Y:S01]  /*27b0*/  VOTEU.ANY UP1, P0 ;  /* 0x0000000000ff7886 */ /* 0x008fe20000020100 */
[----:B------:R-:W-:-:S13]  /*27c0*/  PLOP3.LUT P0, PT, PT, PT, UP1, 0x80, 0x8 ;  /* 0x000000000008781c */ /* 0x000fda0003f0f018 */
[----:B-1----:R-:W-:Y:S02]  /*27d0*/  @P0 LOP3.LUT R0, R5, 0xffff, RZ, 0xc0, !PT ;  /* 0x0000ffff05000812 */ /* 0x002fe400078ec0ff */
[----:B------:R-:W-:Y:S02]  /*27e0*/  @P0 MOV R2, R4 ;  /* 0x0000000400020202 */ /* 0x000fe40000000f00 */
[----:B------:R-:W-:Y:S01]  /*27f0*/  @P0 R2UR UR5, R0 ;  /* 0x00000000000502ca */ /* 0x000fe200000e0000 */
[----:B------:R-:W-:Y:S01]  /*2800*/  VIADD R0, R3, 0x200 ;  /* 0x0000020003007836 */ /* 0x000fe20000000000 */
[----:B------:R-:W-:Y:S02]  /*2810*/  @P0 SHF.R.U32.HI R4, RZ, 0x10, R5 ;  /* 0x00000010ff040819 */ /* 0x000fe40000011605 */
[----:B------:R-:W-:Y:S02]  /*2820*/  @P0 R2UR UR8, R2 ;  /* 0x00000000020802ca */ /* 0x000fe400000e0000 */
[----:B------:R-:W-:-:S02]  /*2830*/  PRMT R0, RZ, 0x654, R0 ;  /* 0x00000654ff007816 */ /* 0x000fc40000000000 */
[----:B------:R-:W-:Y:S02]  /*2840*/  @P0 R2UR UR4, R4 ;  /* 0x00000000040402ca */ /* 0x000fe400000e0000 */
[----:B------:R1:W-:Y:S03]  /*2850*/  SYNCS.ARRIVE.TRANS64.RED.A1T0 RZ, [R0+URZ], RZ ;  /* 0x000000ff00ff79a7 */ /* 0x0003e600081004ff */
[----:B------:R-:W-:-:S04]  /*2860*/  @UP1 UMOV UR37, UR5 ;  /* 0x0000000500251c82 */ /* 0x000fc80008000000 */
[----:B------:R-:W-:-:S04]  /*2870*/  @UP1 UMOV UR38, UR8 ;  /* 0x0000000800261c82 */ /* 0x000fc80008000000 */
[----:B------:R-:W-:Y:S01]  /*2880*/  @UP1 UMOV UR36, UR4 ;  /* 0x0000000400241c82 */ /* 0x000fe20008000000 */
[----:B------:R-:W-:Y:S05]  /*2890*/  BRA.U !UP0, `(.L_x_41) ;  /* 0x0000000108d47547 */ /* 0x000fea000b800000 */
[----:B------:R-:W2:Y:S01]  /*28a0*/  LDCU.128 UR12, c[0x0][0xb10] ;  /* 0x00016200ff0c77ac */ /* 0x000ea20008000c00 */
[----:B------:R-:W3:Y:S01]  /*28b0*/  LDCU UR28, c[0x0][0xb20] ;  /* 0x00016400ff1c77ac */ /* 0x000ee20008000800 */
[----:B------:R-:W4:Y:S01]  /*28c0*/  LDCU UR20, c[0x0][0xb0c] ;  /* 0x00016180ff1477ac */ /* 0x000f220008000800 */
[----:B------:R-:W1:Y:S01]  /*28d0*/  LDCU.64 UR10, c[0x0][0xb28] ;  /* 0x00016500ff0a77ac */ /* 0x000e620008000a00 */
[----:B------:R-:W-:Y:S02]  /*28e0*/  UISETP.NE.AND UP3, UPT, UR45, 0x1, UPT ;  /* 0x000000012d00788c */ /* 0x000fe4000bf65270 */
[----:B--2---:R-:W-:Y:S02]  /*28f0*/  UIMAD.WIDE.U32 UR8, UR39, UR15, URZ ;  /* 0x0000000f270872a5 */ /* 0x004fe4000f8e00ff */
[----:B------:R-:W-:Y:S02]  /*2900*/  UIMAD.WIDE.U32 UR4, UR40, UR12, URZ ;  /* 0x0000000c280472a5 */ /* 0x000fe4000f8e00ff */
[----:B------:R-:W-:-:S02]  /*2910*/  UISETP.NE.AND UP0, UPT, UR14, 0x1, UPT ;  /* 0x000000010e00788c */ /* 0x000fc4000bf05270 */
[----:B------:R-:W-:Y:S01]  /*2920*/  UIMAD.WIDE.U32 UR22, UR37, UR15, URZ ;  /* 0x0000000f251672a5 */ /* 0x000fe2000f8e00ff */
[----:B------:R-:W-:Y:S02]  /*2930*/  UMOV UR8, UR9 ;  /* 0x0000000900087c82 */ /* 0x000fe40008000000 */
[----:B------:R-:W-:Y:S01]  /*2940*/  UMOV UR4, UR5 ;  /* 0x0000000500047c82 */ /* 0x000fe20008000000 */
[----:B---3--:R-:W-:Y:S02]  /*2950*/  USHF.R.U32.HI UR8, URZ, UR28, UR8 ;  /* 0x0000001cff087299 */ /* 0x008fe40008011608 */
[----:B----4-:R-:W-:Y:S02]  /*2960*/  UISETP.NE.AND UP2, UPT, UR20, 0x1, UPT ;  /* 0x000000011400788c */ /* 0x010fe4000bf45270 */
[----:B------:R-:W-:Y:S02]  /*2970*/  USHF.R.U32.HI UR4, URZ, UR13, UR4 ;  /* 0x0000000dff047299 */ /* 0x000fe40008011604 */
[----:B------:R-:W-:-:S02]  /*2980*/  USEL UR5, UR39, UR8, !UP0 ;  /* 0x0000000827057287 */ /* 0x000fc4000c000000 */
[----:B------:R-:W-:Y:S02]  /*2990*/  USEL UR8, UR40, UR4, !UP2 ;  /* 0x0000000428087287 */ /* 0x000fe4000d000000 */
[----:B-1----:R-:W-:Y:S01]  /*29a0*/  UIMAD.WIDE.U32 UR16, UR5, UR10, URZ ;  /* 0x0000000a051072a5 */ /* 0x002fe2000f8e00ff */
[----:B------:R-:W-:Y:S01]  /*29b0*/  UMOV UR4, UR23 ;  /* 0x0000001700047c82 */ /* 0x000fe20008000000 */
[----:B------:R-:W-:Y:S02]  /*29c0*/  UIMAD.WIDE.U32 UR18, UR38, UR12, URZ ;  /* 0x0000000c261272a5 */ /* 0x000fe4000f8e00ff */
[----:B------:R-:W-:-:S03]  /*29d0*/  UIMAD.WIDE.U32 UR22, UR8, UR10, URZ ;  /* 0x0000000a081672a5 */ /* 0x000fc6000f8e00ff */
[----:B------:R-:W-:Y:S01]  /*29e0*/  UMOV UR16, UR17 ;  /* 0x0000001100107c82 */ /* 0x000fe20008000000 */
[----:B------:R-:W-:Y:S02]  /*29f0*/  USHF.R.U32.HI UR4, URZ, UR28, UR4 ;  /* 0x0000001cff047299 */ /* 0x000fe40008011604 */
[----:B------:R-:W-:Y:S01]  /*2a00*/  @UP3 USHF.R.U32.HI UR5, URZ, UR11, UR16 ;  /* 0x0000000bff053299 */ /* 0x000fe20008011610 */
[----:B------:R-:W-:Y:S01]  /*2a10*/  UMOV UR18, UR19 ;  /* 0x0000001300127c82 */ /* 0x000fe20008000000 */
[----:B------:R-:W-:Y:S01]  /*2a20*/  UMOV UR22, UR23 ;  /* 0x0000001700167c82 */ /* 0x000fe20008000000 */
[----:B------:R-:W-:Y:S02]  /*2a30*/  USHF.R.U32.HI UR13, URZ, UR13, UR18 ;  /* 0x0000000dff0d7299 */ /* 0x000fe40008011612 */
[----:B------:R-:W-:Y:S02]  /*2a40*/  USEL UR4, UR37, UR4, !UP0 ;  /* 0x0000000425047287 */ /* 0x000fe4000c000000 */
[----:B------:R-:W-:-:S02]  /*2a50*/  @UP3 USHF.R.U32.HI UR8, URZ, UR11, UR22 ;  /* 0x0000000bff083299 */ /* 0x000fc40008011616 */
[----:B------:R-:W-:Y:S02]  /*2a60*/  UIMAD UR9, UR45, UR5, URZ ;  /* 0x000000052d0972a4 */ /* 0x000fe4000f8e02ff */
[----:B------:R-:W-:Y:S02]  /*2a70*/  USEL UR5, UR38, UR13, !UP2 ;  /* 0x0000000d26057287 */ /* 0x000fe4000d000000 */
[----:B------:R-:W-:Y:S02]  /*2a80*/  UIMAD UR12, UR45, UR8, URZ ;  /* 0x000000082d0c72a4 */ /* 0x000fe4000f8e02ff */
[----:B------:R-:W-:Y:S02]  /*2a90*/  UISETP.GE.AND UP0, UPT, UR4, UR9, UPT ;  /* 0x000000090400728c */ /* 0x000fe4000bf06270 */
[----:B------:R-:W-:Y:S02]  /*2aa0*/  UIMAD.WIDE.U32 UR16, UR4, UR10, URZ ;  /* 0x0000000a041072a5 */ /* 0x000fe4000f8e00ff */
[----:B------:R-:W-:-:S02]  /*2ab0*/  UISETP.GE.OR UP0, UPT, UR5, UR12, UP0 ;  /* 0x0000000c0500728c */ /* 0x000fc40008706670 */
        /* <DEDUP_REMOVED lines=19> */
.L_x_41:
[----:B------:R-:W2:Y:S02]  /*2bf0*/  LDCU UR4, c[0x0][0xb30] ;  /* 0x00016600ff0477ac */ /* 0x000ea40008000800 */
[----:B--2---:R-:W-:-:S09]  /*2c00*/  UISETP.NE.AND UP0, UPT, UR4, 0x1, UPT ;  /* 0x000000010400788c */ /* 0x004fd2000bf05270 */
        /* <DEDUP_REMOVED lines=14> */
[----:B------:R-:W-:Y:S02]  /*2cf0*/  UIADD3 UR8, UPT, UPT, UR5, -UR4, URZ ;  /* 0x8000000405087290 */ /* 0x000fe4000fffe0ff */
[----:B------:R-:W-:Y:S02]  /*2d00*/  UIADD3 UR4, UPT, UPT, -UR5, UR4, URZ ;  /* 0x0000000405047290 */ /* 0x000fe4000fffe1ff */
[----:B------:R-:W-:Y:S02]  /*2d10*/  UIMAD UR37, UR8, UR14, UR37 ;  /* 0x0000000e082572a4 */ /* 0x000fe4000f8e0225 */
[----:B------:R-:W-:-:S12]  /*2d20*/  UIMAD UR38, UR4, UR10, UR38 ;  /* 0x0000000a042672a4 */ /* 0x000fd8000f8e0226 */
.L_x_42:
[----:B------:R-:W-:Y:S01]  /*2d30*/  VIADD R11, R11, 0x1 ;  /* 0x000000010b0b7836 */ /* 0x000fe20000000000 */
[----:B------:R-:W-:Y:S01]  /*2d40*/  R2UR UR4, R52 ;  /* 0x00000000340472ca */ /* 0x000fe200000e0000 */
[----:B------:R-:W-:Y:S01]  /*2d50*/  UIADD3 UR20, UPT, UPT, UR38, UR63, URZ ;  /* 0x0000003f26147290 */ /* 0x000fe2000fffe0ff */
[----:B------:R-:W-:Y:S02]  /*2d60*/  PLOP3.LUT P1, PT, PT, PT, PT, 0x80, 0x8 ;  /* 0x000000000008781c */ /* 0x000fe40003f2f070 */
[----:B------:R-:W-:-:S04]  /*2d70*/  ISETP.NE.AND P0, PT, R11, 0x2, PT ;  /* 0x000000020b00780c */ /* 0x000fc80003f05270 */
[----:B-1----:R-:W-:Y:S02]  /*2d80*/  SEL R0, RZ, 0x1, P0 ;  /* 0x00000001ff007807 */ /* 0x002fe40000000000 */
[----:B------:R-:W-:Y:S02]  /*2d90*/  SEL R11, R11, RZ, P0 ;  /* 0x000000ff0b0b7207 */ /* 0x000fe40000000000 */
[----:B------:R-:W-:Y:S01]  /*2da0*/  LOP3.LUT R10, R10, R0, RZ, 0x3c, !PT ;  /* 0x000000000a0a7212 */ /* 0x000fe200078e3cff */
[----:B------:R-:W-:Y:S01]  /*2db0*/  UIADD3 UR28, UPT, UPT, UR37, UR4, URZ ;  /* 0x00000004251c7290 */ /* 0x000fe2000fffe0ff */
[----:B------:R-:W-:Y:S11]  /*2dc0*/  BRA.U UP1, `(.L_x_43) ;  /* 0xfffffff101087547 */ /* 0x000ff6000b83ffff */
[----:B------:R-:W-:Y:S01]  /*2dd0*/  UIADD3 UR8, UPT, UPT, UR6, 0xd0, URZ ;  /* 0x000000d006087890 */ /* 0x000fe2000fffe0ff */
[----:B------:R-:W-:-:S03]  /*2de0*/  SHF.L.U32 R2, R12, 0x1f, RZ ;  /* 0x0000001f0c027819 */ /* 0x000fc600000006ff */
[----:B------:R-:W-:-:S09]  /*2df0*/  ULEA UR4, UR7, UR8, 0x3 ;  /* 0x0000000807047291 */ /* 0x000fd2000f8e18ff */
[----:B------:R-:W1:Y:S02]  /*2e00*/  SYNCS.PHASECHK.TRANS64.TRYWAIT P0, [UR4], R2 ;  /* 0x00000002ff0075a7 */ /* 0x000e640008001104 */
[----:B-1----:R-:W-:Y:S05]  /*2e10*/  @!P0 BRA `(.L_x_44) ;  /* 0x0000007000448947 */ /* 0x002fea0003800000 */
.L_x_177:
[----:B------:R-:W-:-:S04]  /*2e20*/  UIADD3 UR4, UPT, UPT, UR7, 0x1, URZ ;  /* 0x0000000107047890 */ /* 0x000fc8000fffe0ff */
[----:B------:R-:W-:-:S04]  /*2e30*/  UISETP.NE.AND UP0, UPT, UR4, 0x1a, UPT ;  /* 0x0000001a0400788c */ /* 0x000fc8000bf05270 */
[----:B------:R-:W-:Y:S02]  /*2e40*/  USEL UR6, URZ, 0x1, UP0 ;  /* 0x00000001ff067887 */ /* 0x000fe40008000000 */
[----:B------:R-:W-:-:S04]  /*2e50*/  USEL UR4, UR4, URZ, UP0 ;  /* 0x000000ff04047287 */ /* 0x000fc80008000000 */
[----:B------:R-:W-:Y:S01]  /*2e60*/  ULEA UR5, UR4, UR8, 0x3 ;  /* 0x0000000804057291 */ /* 0x000fe2000f8e18ff */
[----:B-1----:R-:W-:-:S04]  /*2e70*/  LOP3.LUT R2, R12, UR6, RZ, 0x3c, !PT ;  /* 0x000000060c027c12 */ /* 0x002fc8000f8e3cff */
[----:B------:R-:W-:-:S04]  /*2e80*/  SHF.L.U32 R3, R2, 0x1f, RZ ;  /* 0x0000001f02037819 */ /* 0x000fc800000006ff */
[----:B------:R-:W1:Y:S02]  /*2e90*/  SYNCS.PHASECHK.TRANS64.TRYWAIT P0, [UR5], R3 ;  /* 0x00000003ff0075a7 */ /* 0x000e640008001105 */
[----:B-1----:R-:W-:Y:S05]  /*2ea0*/  @!P0 BRA `(.L_x_45) ;  /* 0x0000007000388947 */ /* 0x002fea0003800000 */
.L_x_179:
[----:B------:R-:W-:-:S04]  /*2eb0*/  UIADD3 UR4, UPT, UPT, UR4, 0x1, URZ ;  /* 0x0000000104047890 */ /* 0x000fc8000fffe0ff */
[----:B------:R-:W-:-:S04]  /*2ec0*/  UISETP.NE.AND UP0, UPT, UR4, 0x1a, UPT ;  /* 0x0000001a0400788c */ /* 0x000fc8000bf05270 */
[----:B------:R-:W-:Y:S02]  /*2ed0*/  USEL UR6, URZ, 0x1, UP0 ;  /* 0x00000001ff067887 */ /* 0x000fe40008000000 */
[----:B------:R-:W-:-:S04]  /*2ee0*/  USEL UR4, UR4, URZ, UP0 ;  /* 0x000000ff04047287 */ /* 0x000fc80008000000 */
[----:B------:R-:W-:Y:S01]  /*2ef0*/  ULEA UR5, UR4, UR8, 0x3 ;  /* 0x0000000804057291 */ /* 0x000fe2000f8e18ff */
[----:B------:R-:W-:-:S04]  /*2f00*/  LOP3.LUT R2, R2, UR6, RZ, 0x3c, !PT ;  /* 0x0000000602027c12 */ /* 0x000fc8000f8e3cff */
[----:B-1----:R-:W-:-:S04]  /*2f10*/  SHF.L.U32 R3, R2, 0x1f, RZ ;  /* 0x0000001f02037819 */ /* 0x002fc800000006ff */
[----:B------:R-:W1:Y:S02]  /*2f20*/  SYNCS.PHASECHK.TRANS64.TRYWAIT P0, [UR5], R3 ;  /* 0x00000003ff0075a7 */ /* 0x000e640008001105 */
[----:B-1----:R-:W-:Y:S05]  /*2f30*/  @!P0 BRA `(.L_x_46) ;  /* 0x00000070002c8947 */ /* 0x002fea0003800000 */
.L_x_181:
        /* <DEDUP_REMOVED lines=9> */
.L_x_183:
        /* <DEDUP_REMOVED lines=9> */
.L_x_185:
        /* <DEDUP_REMOVED lines=9> */
.L_x_187:
        /* <DEDUP_REMOVED lines=9> */
.L_x_189:
        /* <DEDUP_REMOVED lines=9> */
.L_x_191:
        /* <DEDUP_REMOVED lines=9> */
.L_x_193:
        /* <DEDUP_REMOVED lines=9> */
.L_x_195:
        /* <DEDUP_REMOVED lines=9> */
.L_x_197:
        /* <DEDUP_REMOVED lines=9> */
.L_x_199:
        /* <DEDUP_REMOVED lines=9> */
.L_x_201:
        /* <DEDUP_REMOVED lines=9> */
.L_x_203:
        /* <DEDUP_REMOVED lines=9> */
.L_x_205:
        /* <DEDUP_REMOVED lines=9> */
.L_x_207:
        /* <DEDUP_REMOVED lines=9> */
.L_x_209:
        /* <DEDUP_REMOVED lines=9> */
.L_x_211:
        /* <DEDUP_REMOVED lines=9> */
.L_x_213:
        /* <DEDUP_REMOVED lines=9> */
.L_x_215:
        /* <DEDUP_REMOVED lines=9> */
.L_x_217:
        /* <DEDUP_REMOVED lines=9> */
.L_x_219:
        /* <DEDUP_REMOVED lines=9> */
.L_x_221:
        /* <DEDUP_REMOVED lines=9> */
.L_x_223:
        /* <DEDUP_REMOVED lines=9> */
.L_x_225:
[----:B------:R-:W-:-:S04]  /*3ba0*/  UIADD3 UR4, UPT, UPT, UR4, 0x1, URZ ;  /* 0x0000000104047890 */ /* 0x000fc8000fffe0ff */
[----:B------:R-:W-:-:S04]  /*3bb0*/  UISETP.NE.AND UP0, UPT, UR4, 0x1a, UPT ;  /* 0x0000001a0400788c */ /* 0x000fc8000bf05270 */
[----:B------:R-:W-:Y:S02]  /*3bc0*/  USEL UR5, URZ, 0x1, UP0 ;  /* 0x00000001ff057887 */ /* 0x000fe40008000000 */
[----:B------:R-:W-:-:S04]  /*3bd0*/  USEL UR4, UR4, URZ, UP0 ;  /* 0x000000ff04047287 */ /* 0x000fc80008000000 */
[----:B------:R-:W-:Y:S01]  /*3be0*/  ULEA UR4, UR4, UR8, 0x3 ;  /* 0x0000000804047291 */ /* 0x000fe2000f8e18ff */
[----:B------:R-:W-:-:S04]  /*3bf0*/  LOP3.LUT R2, R2, UR5, RZ, 0x3c, !PT ;  /* 0x0000000502027c12 */ /* 0x000fc8000f8e3cff */
[----:B------:R-:W-:Y:S01]  /*3c00*/  SHF.L.U32 R2, R2, 0x1f, RZ ;  /* 0x0000001f02027819 */ /* 0x000fe200000006ff */
[----:B-1----:R-:W-:-:S07]  /*3c10*/  IMAD.U32 R0, RZ, RZ, UR4 ;  /* 0x00000004ff007e24 */ /* 0x002fce000f8e00ff */
.L_x_69:
[----:B-1----:R1:W2:Y:S02]  /*3c20*/  SYNCS.PHASECHK.TRANS64.TRYWAIT P0, [R0+URZ], R2 ;  /* 0x00000002000075a7 */ /* 0x0022a400080011ff */
[----:B--2---:R-:W-:Y:S05]  /*3c30*/  @!P0 NANOSLEEP.SYNCS 0x989680 ;  /* 0x009896800000895d */ /* 0x004fea0003900000 */
[----:B------:R-:W2:Y:S02]  /*3c40*/  @!P0 SYNCS.PHASECHK.TRANS64 P0, [R0+URZ], R2 ;  /* 0x00000002000085a7 */ /* 0x000ea400080010ff */
[----:B--2---:R-:W-:Y:S05]  /*3c50*/  @P0 EXIT ;  /* 0x000000000000094d */ /* 0x004fea0003800000 */
[----:B------:R-:W-:Y:S05]  /*3c60*/  BRA `(.L_x_69) ;  /* 0xfffffffc00ec7947 */ /* 0x000fea000383ffff */
.L_x_23:
[----:B------:R-:W-:-:S04]  /*3c70*/  UISETP.NE.AND UP0, UPT, UR47, URZ, UPT ;  /* 0x000000ff2f00728c */ /* 0x000fc8000bf05270 */
[----:B------:R-:W-:-:S09]  /*3c80*/  UISETP.NE.OR UP0, UPT, UR25, 0x1, UP0 ;  /* 0x000000011900788c */ /* 0x000fd20008705670 */
[----:B------:R-:W-:Y:S05]  /*3c90*/  BRA.U UP0, `(.L_x_70) ;  /* 0x0000000500487547 */ /* 0x000fea000b800000 */
[----:B------:R-:W-:Y:S01]  /*3ca0*/  ISETP.GE.U32.AND P2, PT, R0, 0x8, PT ;  /* 0x000000080000780c */ /* 0x000fe20003f46070 */
[----:B------:R-:W-:Y:S01]  /*3cb0*/  IMAD.MOV.U32 R12, RZ, RZ, 0x1 ;  /* 0x00000001ff0c7424 */ /* 0x000fe200078e00ff */
[----:B------:R-:W-:Y:S02]  /*3cc0*/  CS2R R10, SRZ ;  /* 0x00000000000a7805 */ /* 0x000fe4000001ff00 */
[----:B------:R-:W-:Y:S01]  /*3cd0*/  CS2R R8, SRZ ;  /* 0x0000000000087805 */ /* 0x000fe2000001ff00 */
[----:B------:R-:W-:Y:S01]  /*3ce0*/  UMOV UR6, 0x400 ;  /* 0x0000040000067882 */ /* 0x000fe20000000000 */
[----:B------:R-:W-:Y:S01]  /*3cf0*/  UMOV UR5, URZ ;  /* 0x000000ff00057c82 */ /* 0x000fe20008000000 */
[----:B------:R-:W-:-:S12]  /*3d00*/  ULEA UR6, UR47, UR6, 0x18 ;  /* 0x000000062f067291 */ /* 0x000fd8000f8ec0ff */
.L_x_74:
[----:B------:R-:W-:Y:S02]  /*3d10*/  LEA R2, R8, UR6, 0x3 ;  /* 0x0000000608027c11 */ /* 0x000fe4000f8e18ff */
[----:B------:R-:W-:-:S03]  /*3d20*/  SHF.L.U32 R4, R9, 0x1f, RZ ;  /* 0x0000001f09047819 */ /* 0x000fc600000006ff */
[----:B------:R-:W-:Y:S01]  /*3d30*/  VIADD R5, R2, 0x260 ;  /* 0x0000026002057836 */ /* 0x000fe20000000000 */
[----:B------:R-:W2:Y:S02]  /*3d40*/  SYNCS.PHASECHK.TRANS64.TRYWAIT P0, [R2+URZ+0x250], R4 ;  /* 0x00025004020075a7 */ /* 0x000ea400080011ff */
[----:B--2---:R-:W-:Y:S05]  /*3d50*/  @!P0 BRA `(.L_x_71) ;  /* 0x0000006800cc8947 */ /* 0x004fea0003800000 */
.L_x_226:
[----:B------:R-:W-:Y:S01]  /*3d60*/  ULEA UR4, UR5, UR6, 0x3 ;  /* 0x0000000605047291 */ /* 0x000fe2000f8e18ff */
[----:B--2---:R-:W-:Y:S01]  /*3d70*/  PRMT R2, RZ, 0x654, R5 ;  /* 0x00000654ff027816 */ /* 0x004fe20000000005 */
[----:B------:R-:W-:Y:S01]  /*3d80*/  @!P2 IMAD.MOV.U32 R4, RZ, RZ, 0x10 ;  /* 0x00000010ff04a424 */ /* 0x000fe200078e00ff */
[----:B------:R-:W-:Y:S01]  /*3d90*/  SHF.L.U32 R5, R12, 0x1f, RZ ;  /* 0x0000001f0c057819 */ /* 0x000fe200000006ff */
[----:B------:R-:W-:Y:S01]  /*3da0*/  UIADD3 UR7, UPT, UPT, UR4, 0x1f0, URZ ;  /* 0x000001f004077890 */ /* 0x000fe2000fffe0ff */
[----:B------:R2:W-:Y:S05]  /*3db0*/  SYNCS.ARRIVE.TRANS64.RED.A1T0 RZ, [R2+URZ], RZ ;  /* 0x000000ff02ff79a7 */ /* 0x0005ea00081004ff */
[----:B------:R-:W-:Y:S01]  /*3dc0*/  IMAD.U32 R6, RZ, RZ, UR7 ;  /* 0x00000007ff067e24 */ /* 0x000fe2000f8e00ff */
[----:B------:R-:W3:Y:S04]  /*3dd0*/  SYNCS.PHASECHK.TRANS64.TRYWAIT P0, [UR4+0x200], R5 ;  /* 0x00020005ff0075a7 */ /* 0x000ee80008001104 */
[----:B------:R-:W-:Y:S01]  /*3de0*/  PRMT R6, R0, 0x654, R6 ;  /* 0x0000065400067816 */ /* 0x000fe20000000006 */
[----:B--23--:R-:W-:Y:S06]  /*3df0*/  @!P0 BRA `(.L_x_72) ;  /* 0x0000006800b88947 */ /* 0x00cfec0003800000 */
.L_x_228:
[----:B------:R-:W-:Y:S01]  /*3e00*/  ULEA UR8, UR5, UR6, 0x4 ;  /* 0x0000000605087291 */ /* 0x000fe2000f8e20ff */
[----:B------:R-:W-:Y:S01]  /*3e10*/  SEL R3, R6, R3, !P2 ;  /* 0x0000000306037207 */ /* 0x000fe20005000000 */
[----:B------:R-:W-:Y:S01]  /*3e20*/  UIADD3 UR9, UPT, UPT, UR4, 0x1f0, URZ ;  /* 0x000001f004097890 */ /* 0x000fe2000fffe0ff */
[----:B--2---:R-:W-:Y:S01]  /*3e30*/  LEA R2, R11, UR6, 0x3 ;  /* 0x000000060b027c11 */ /* 0x004fe2000f8e18ff */
[----:B------:R-:W-:Y:S01]  /*3e40*/  UIADD3 UR8, UPT, UPT, UR8, 0x280, URZ ;  /* 0x0000028008087890 */ /* 0x000fe2000fffe0ff */
[----:B------:R2:W-:Y:S01]  /*3e50*/  @!P2 SYNCS.ARRIVE.TRANS64.RED RZ, [R3+URZ], R4 ;  /* 0x0000000403ffa9a7 */ /* 0x0005e200080004ff */
[----:B------:R-:W-:Y:S01]  /*3e60*/  UIADD3 UR4, UPT, UPT, UR5, 0x1, URZ ;  /* 0x0000000105047890 */ /* 0x000fe2000fffe0ff */
[----:B------:R-:W-:-:S03]  /*3e70*/  VIADD R8, R8, 0x1 ;  /* 0x0000000108087836 */ /* 0x000fc60000000000 */
[----:B------:R-:W-:Y:S02]  /*3e80*/  UISETP.NE.AND UP0, UPT, UR4, 0x2, UPT ;  /* 0x000000020400788c */ /* 0x000fe4000bf05270 */
[----:B------:R-:W-:Y:S01]  /*3e90*/  ISETP.NE.AND P0, PT, R8, 0x2, PT ;  /* 0x000000020800780c */ /* 0x000fe20003f05270 */
[----:B------:R-:W-:Y:S06]  /*3ea0*/  UGETNEXTWORKID.BROADCAST [UR8], [UR9] ;  /* 0x00000000080073ca */ /* 0x000fec0008000100 */
[----:B------:R-:W-:Y:S02]  /*3eb0*/  USEL UR7, URZ, 0x1, UP0 ;  /* 0x00000001ff077887 */ /* 0x000fe40008000000 */
[----:B------:R-:W-:-:S04]  /*3ec0*/  USEL UR5, UR4, URZ, UP0 ;  /* 0x000000ff04057287 */ /* 0x000fc80008000000 */
[----:B------:R-:W-:Y:S02]  /*3ed0*/  LOP3.LUT R12, R12, UR7, RZ, 0x3c, !PT ;  /* 0x000000070c0c7c12 */ /* 0x000fe4000f8e3cff */
[----:B--2---:R-:W-:-:S04]  /*3ee0*/  SHF.L.U32 R4, R10, 0x1f, RZ ;  /* 0x0000001f0a047819 */ /* 0x004fc800000006ff */
[----:B------:R-:W2:Y:S02]  /*3ef0*/  SYNCS.PHASECHK.TRANS64.TRYWAIT P1, [R2+URZ+0x1f0], R4 ;  /* 0x0001f004020075a7 */ /* 0x000ea400080211ff */
[----:B--2---:R-:W-:Y:S05]  /*3f00*/  @!P1 BRA `(.L_x_73) ;  /* 0x00000068008c9947 */ /* 0x004fea0003800000 */
.L_x_229:
[C---:B--2---:R-:W-:Y:S01]  /*3f10*/  LEA R4, R11.reuse, UR6, 0x4 ;  /* 0x000000060b047c11 */ /* 0x044fe2000f8e20ff */
[----:B------:R-:W-:Y:S01]  /*3f20*/  VIADD R2, R2, 0x200 ;  /* 0x0000020002027836 */ /* 0x000fe20000000000 */
[----:B------:R-:W-:Y:S01]  /*3f30*/  SEL R8, R8, RZ, P0 ;  /* 0x000000ff08087207 */ /* 0x000fe20000000000 */
[----:B------:R-:W-:-:S03]  /*3f40*/  VIADD R11, R11, 0x1 ;  /* 0x000000010b0b7836 */ /* 0x000fc60000000000 */
[----:B------:R-:W2:Y:S01]  /*3f50*/  LDS.128 R4, [R4+0x280] ;  /* 0x0002800004047984 */ /* 0x000ea20000000c00 */
[----:B------:R-:W-:Y:S02]  /*3f60*/  PRMT R2, RZ, 0x654, R2 ;  /* 0x00000654ff027816 */ /* 0x000fe40000000002 */
[C---:B------:R-:W-:Y:S01]  /*3f70*/  ISETP.NE.AND P1, PT, R11.reuse, 0x2, PT ;  /* 0x000000020b00780c */ /* 0x040fe20003f25270 */
[----:B------:R-:W-:Y:S01]  /*3f80*/  @!PT LDS RZ, [RZ] ;  /* 0x00000000fffff984 */ /* 0x000fe20000000800 */
[----:B------:R-:W-:Y:S01]  /*3f90*/  @!PT LDS RZ, [RZ] ;  /* 0x00000000fffff984 */ /* 0x000fe20000000800 */
[----:B------:R-:W-:Y:S01]  /*3fa0*/  @!PT LDS RZ, [RZ] ;  /* 0x00000000fffff984 */ /* 0x000fe20000000800 */
[----:B------:R-:W-:Y:S01]  /*3fb0*/  @!PT LDS RZ, [RZ] ;  /* 0x00000000fffff984 */ /* 0x000fe20000000800 */
[----:B------:R3:W-:Y:S06]  /*3fc0*/  MEMBAR.ALL.CTA ;  /* 0x0000000000007992 */ /* 0x0007ec0000008000 */
[----:B---3--:R-:W3:Y:S01]  /*3fd0*/  FENCE.VIEW.ASYNC.S ;  /* 0x00000000000073c6 */ /* 0x008ee20000000000 */
[----:B------:R-:W-:Y:S01]  /*3fe0*/  SEL R11, R11, RZ, P1 ;  /* 0x000000ff0b0b7207 */ /* 0x000fe20000800000 */
[----:B---3--:R3:W-:Y:S01]  /*3ff0*/  SYNCS.ARRIVE.TRANS64.RED.A1T0 RZ, [R2+URZ], RZ ;  /* 0x000000ff02ff79a7 */ /* 0x0087e200081004ff */
[----:B--2---:R-:W-:-:S02]  /*4000*/  LOP3.LUT P3, RZ, R6, 0x1, RZ, 0xc0, !PT ;  /* 0x0000000106ff7812 */ /* 0x004fc4000786c0ff */
[----:B------:R-:W-:-:S04]  /*4010*/  SEL R4, RZ, 0x1, P1 ;  /* 0x00000001ff047807 */ /* 0x000fc80000800000 */
[----:B------:R-:W-:Y:S02]  /*4020*/  LOP3.LUT R10, R10, R4, RZ, 0x3c, !PT ;  /* 0x000000040a0a7212 */ /* 0x000fe400078e3cff */
[----:B---3--:R-:W-:-:S04]  /*4030*/  SEL R2, RZ, 0x1, P0 ;  /* 0x00000001ff027807 */ /* 0x008fc80000000000 */
[----:B------:R-:W-:Y:S01]  /*4040*/  LOP3.LUT R9, R9, R2, RZ, 0x3c, !PT ;  /* 0x0000000209097212 */ /* 0x000fe200078e3cff */
[----:B------:R-:W-:Y:S06]  /*4050*/  @P3 BRA `(.L_x_74) ;  /* 0xfffffffc002c3947 */ /* 0x000fec000383ffff */
[----:B------:R-:W-:Y:S01]  /*4060*/  ULEA UR4, UR5, UR6, 0x3 ;  /* 0x0000000605047291 */ /* 0x000fe2000f8e18ff */
[----:B------:R-:W-:-:S08]  /*4070*/  SHF.L.U32 R2, R12, 0x1f, RZ ;  /* 0x0000001f0c027819 */ /* 0x000fd000000006ff */
[----:B------:R-:W2:Y:S02]  /*4080*/  SYNCS.PHASECHK.TRANS64 P0, [UR4+0x200], R2 ;  /* 0x00020002ff0075a7 */ /* 0x000ea40008001004 */
[----:B--2---:R-:W-:Y:S05]  /*4090*/  @P0 BRA `(.L_x_75) ;  /* 0x0000000000080947 */ /* 0x004fea0003800000 */
[----:B------:R-:W2:Y:S02]  /*40a0*/  SYNCS.PHASECHK.TRANS64.TRYWAIT P0, [UR4+0x200], R2 ;  /* 0x00020002ff0075a7 */ /* 0x000ea40008001104 */
[----:B--2---:R-:W-:Y:S05]  /*40b0*/  @!P0 BRA `(.L_x_76) ;  /* 0x0000006800348947 */ /* 0x004fea0003800000 */
.L_x_75:
[----:B------:R-:W-:-:S04]  /*40c0*/  UIADD3 UR7, UPT, UPT, UR5, 0x1, URZ ;  /* 0x0000000105077890 */ /* 0x000fc8000fffe0ff */
[----:B------:R-:W-:-:S04]  /*40d0*/  UISETP.NE.AND UP0, UPT, UR7, 0x2, UPT ;  /* 0x000000020700788c */ /* 0x000fc8000bf05270 */
[----:B------:R-:W-:Y:S02]  /*40e0*/  USEL UR8, URZ, 0x1, UP0 ;  /* 0x00000001ff087887 */ /* 0x000fe40008000000 */
[----:B------:R-:W-:-:S04]  /*40f0*/  USEL UR7, UR7, URZ, UP0 ;  /* 0x000000ff07077287 */ /* 0x000fc80008000000 */
[----:B------:R-:W-:Y:S01]  /*4100*/  ULEA UR7, UR7, UR6, 0x3 ;  /* 0x0000000607077291 */ /* 0x000fe2000f8e18ff */
[----:B--2---:R-:W-:-:S04]  /*4110*/  LOP3.LUT R2, R12, UR8, RZ, 0x3c, !PT ;  /* 0x000000080c027c12 */ /* 0x004fc8000f8e3cff */
[----:B------:R-:W-:-:S04]  /*4120*/  SHF.L.U32 R0, R2, 0x1f, RZ ;  /* 0x0000001f02007819 */ /* 0x000fc800000006ff */
[----:B------:R-:W2:Y:S02]  /*4130*/  SYNCS.PHASECHK.TRANS64 P0, [UR7+0x200], R0 ;  /* 0x00020000ff0075a7 */ /* 0x000ea40008001007 */
[----:B-12---:R-:W-:Y:S05]  /*4140*/  @P0 EXIT ;  /* 0x000000000000094d */ /* 0x006fea0003800000 */
[----:B------:R-:W-:Y:S02]  /*4150*/  SHF.L.U32 R2, R2, 0x1f, RZ ;  /* 0x0000001f02027819 */ /* 0x000fe400000006ff */
[----:B------:R-:W-:-:S07]  /*4160*/  MOV R0, UR7 ;  /* 0x0000000700007c02 */ /* 0x000fce0008000f00 */
.L_x_77:
[----:B-1----:R1:W2:Y:S02]  /*4170*/  SYNCS.PHASECHK.TRANS64.TRYWAIT P0, [R0+URZ+0x200], R2 ;  /* 0x00020002000075a7 */ /* 0x0022a400080011ff */
[----:B--2---:R-:W-:Y:S05]  /*4180*/  @!P0 NANOSLEEP.SYNCS 0x989680 ;  /* 0x009896800000895d */ /* 0x004fea0003900000 */
[----:B------:R-:W2:Y:S02]  /*4190*/  @!P0 SYNCS.PHASECHK.TRANS64 P0, [R0+URZ+0x200], R2 ;  /* 0x00020002000085a7 */ /* 0x000ea400080010ff */
[----:B--2---:R-:W-:Y:S05]  /*41a0*/  @P0 EXIT ;  /* 0x000000000000094d */ /* 0x004fea0003800000 */
[----:B------:R-:W-:Y:S05]  /*41b0*/  BRA `(.L_x_77) ;  /* 0xfffffffc00ec7947 */ /* 0x000fea000383ffff */
.L_x_70:
[----:B------:R-:W-:Y:S05]  /*41c0*/  BRA.U UP6, `(.L_x_78) ;  /* 0x0000001106a07547 */ /* 0x000fea000b800000 */
[----:B------:R-:W-:Y:S01]  /*41d0*/  UMOV UR4, 0x40 ;  /* 0x0000004000047882 */ /* 0x000fe20000000000 */
[----:B------:R-:W-:Y:S01]  /*41e0*/  NOP ;  /* 0x0000000000007918 */ /* 0x000fe20000000000 */
[----:B------:R-:W-:Y:S01]  /*41f0*/  ULEA UR5, UR47, UR4, 0x18 ;  /* 0x000000042f057291 */ /* 0x000fe2000f8ec0ff */
[----:B------:R-:W-:Y:S02]  /*4200*/  UMOV UR6, 0x400 ;  /* 0x0000040000067882 */ /* 0x000fe40000000000 */
[----:B------:R-:W-:-:S06]  /*4210*/  ULEA UR6, UR47, UR6, 0x18 ;  /* 0x000000062f067291 */ /* 0x000fcc000f8ec0ff */
[----:B------:R-:W2:Y:S02]  /*4220*/  LDS.U8 R0, [UR5+0x1c] ;  /* 0x00001c05ff007984 */ /* 0x000ea40008000000 */
[----:B--2---:R-:W-:-:S13]  /*4230*/  ISETP.NE.AND P0, PT, R0, RZ, PT ;  /* 0x000000ff0000720c */ /* 0x004fda0003f05270 */
[----:B------:R-:W-:Y:S05]  /*4240*/  @P0 BRA `(.L_x_79) ;  /* 0x0000000400080947 */ /* 0x000fea0003800000 */
[----:B------:R-:W-:Y:S02]  /*4250*/  UISETP.NE.U32.AND UP1, UPT, UR33, 0x1, UPT ;  /* 0x000000012100788c */ /* 0x000fe4000bf25070 */
[----:B------:R-:W-:-:S07]  /*4260*/  UIADD3 UR7, UPT, UPT, UR5, 0x8, URZ ;  /* 0x0000000805077890 */ /* 0x000fce000fffe0ff */
[----:B------:R-:W-:Y:S05]  /*4270*/  BRA.U !UP1, `(.L_x_80) ;  /* 0x00000001099c7547 */ /* 0x000fea000b800000 */
[----:B------:R-:W-:Y:S01]  /*4280*/  ELECT P0, URZ, PT ;  /* 0x0000000000ff782f */ /* 0x000fe20003800000 */
[----:B------:R-:W-:-:S12]  /*4290*/  BSSY B0, `(.L_x_80) ;  /* 0x0000025000007945 */ /* 0x000fd80003800000 */
[----:B------:R-:W-:Y:S05]  /*42a0*/  @!P0 BRA `(.L_x_81) ;  /* 0x00000000008c8947 */ /* 0x000fea0003800000 */
[----:B------:R-:W-:-:S05]  /*42b0*/  UMOV UR4, 0x10 ;  /* 0x0000001000047882 */ /* 0x000fca0000000000 */
[----:B------:R-:W-:Y:S04]  /*42c0*/  DEPBAR.LE SB2, 0x36 ;  /* 0x0000ad800000791a */ /* 0x000fe80000000000 */
[----:B------:R-:W2:Y:S02]  /*42d0*/  UTCATOMSWS.2CTA.FIND_AND_SET.ALIGN UP0, UR4, UR4 ;  /* 0x00000004000475e3 */ /* 0x000ea40008200800 */
[----:B--2---:R-:W-:Y:S01]  /*42e0*/  MOV R10, UR4 ;  /* 0x00000004000a7c02 */ /* 0x004fe20008000f00 */
[----:B------:R-:W-:Y:S06]  /*42f0*/  BRA.U UP0, `(.L_x_82) ;  /* 0x0000000100187547 */ /* 0x000fec000b800000 */
.L_x_83:
[----:B------:R-:W-:Y:S05]  /*4300*/  NANOSLEEP 0x64 ;  /* 0x000000640000795d */ /* 0x000fea0003800000 */
[----:B------:R-:W-:-:S05]  /*4310*/  UMOV UR4, 0x10 ;  /* 0x0000001000047882 */ /* 0x000fca0000000000 */
[----:B------:R-:W-:Y:S04]  /*4320*/  DEPBAR.LE SB2, 0x36 ;  /* 0x0000ad800000791a */ /* 0x000fe80000000000 */
[----:B------:R-:W2:Y:S02]  /*4330*/  UTCATOMSWS.2CTA.FIND_AND_SET.ALIGN UP0, UR4, UR4 ;  /* 0x00000004000475e3 */ /* 0x000ea40008200800 */
[----:B--2---:R-:W-:Y:S01]  /*4340*/  MOV R10, UR4 ;  /* 0x00000004000a7c02 */ /* 0x004fe20008000f00 */
[----:B------:R-:W-:Y:S05]  /*4350*/  BRA.U !UP0, `(.L_x_83) ;  /* 0xfffffffd08e87547 */ /* 0x000fea000b83ffff */
.L_x_82:
[----:B------:R-:W2:Y:S01]  /*4360*/  LDS R6, [UR5+0x10] ;  /* 0x00001005ff067984 */ /* 0x000ea20008000800 */
[----:B------:R-:W-:Y:S01]  /*4370*/  IMAD.U32 R0, RZ, RZ, UR6 ;  /* 0x00000006ff007e24 */ /* 0x000fe2000f8e00ff */
[----:B------:R-:W-:-:S03]  /*4380*/  MOV R4, UR34 ;  /* 0x0000002200047c02 */ /* 0x000fc60008000f00 */
[----:B------:R-:W-:Y:S01]  /*4390*/  VIADD R0, R0, 0x2a0 ;  /* 0x000002a000007836 */ /* 0x000fe20000000000 */
[----:B--2---:R-:W-:-:S04]  /*43a0*/  SHF.L.U32 R6, R6, 0x1f, RZ ;  /* 0x0000001f06067819 */ /* 0x004fc800000006ff */
[----:B------:R-:W2:Y:S02]  /*43b0*/  SYNCS.PHASECHK.TRANS64.TRYWAIT P0, [UR5+0x8], R6 ;  /* 0x00000806ff0075a7 */ /* 0x000ea40008001105 */
[----:B--2---:R-:W-:Y:S05]  /*43c0*/  @P0 BRA `(.L_x_84) ;  /* 0x0000000000080947 */ /* 0x004fea0003800000 */
[----:B------:R-:W2:Y:S02]  /*43d0*/  SYNCS.PHASECHK.TRANS64.TRYWAIT P0, [UR5+0x8], R6 ;  /* 0x00000806ff0075a7 */ /* 0x000ea40008001105 */
[----:B--2---:R-:W-:Y:S05]  /*43e0*/  @!P0 BRA `(.L_x_85) ;  /* 0x0000006400808947 */ /* 0x004fea0003800000 */
.L_x_84:
[----:B------:R-:W-:Y:S01]  /*43f0*/  PRMT R4, R4, 0x654, R0 ;  /* 0x0000065404047816 */ /* 0x000fe20000000000 */
[----:B------:R-:W-:Y:S01]  /*4400*/  HFMA2 R0, -RZ, RZ, 0, 5.9604644775390625e-08 ;  /* 0x00000001ff007431 */ /* 0x000fe200000001ff */
[----:B------:R-:W-:Y:S01]  /*4410*/  UPRMT UR4, UR34, 0x654, UR7 ;  /* 0x0000065422047896 */ /* 0x000fe20008000007 */
[----:B------:R-:W-:Y:S02]  /*4420*/  IMAD.MOV.U32 R8, RZ, RZ, 0xffff ;  /* 0x0000ffffff087424 */ /* 0x000fe400078e00ff */
[----:B--2---:R-:W-:Y:S02]  /*4430*/  IMAD.MOV.U32 R6, RZ, RZ, 0x4 ;  /* 0x00000004ff067424 */ /* 0x004fe400078e00ff */
[----:B------:R-:W-:Y:S01]  /*4440*/  IMAD.SHL.U32 R9, R10, 0x20, RZ ;  /* 0x000000200a097824 */ /* 0x000fe200078e00ff */
[----:B------:R-:W-:Y:S02]  /*4450*/  MOV R5, UR4 ;  /* 0x0000000400057c02 */ /* 0x000fe40008000f00 */
[-C--:B------:R-:W-:Y:S01]  /*4460*/  SHF.L.U32 R8, R8, R10.reuse, RZ ;  /* 0x0000000a08087219 */ /* 0x080fe200000006ff */
[----:B------:R2:W-:Y:S01]  /*4470*/  SYNCS.ARRIVE.TRANS64.RED RZ, [UR4], R6 ;  /* 0x00000006ffff79a7 */ /* 0x0005e20008000404 */
[----:B------:R-:W-:Y:S01]  /*4480*/  SHF.L.U32 R7, R0, R10, RZ ;  /* 0x0000000a00077219 */ /* 0x000fe200000006ff */
[----:B------:R2:W-:Y:S04]  /*4490*/  STS [UR6+0x2a0], R9 ;  /* 0x0002a009ff007988 */ /* 0x0005e80008000806 */
[----:B------:R2:W-:Y:S04]  /*44a0*/  STAS [R4.64], R10 ;  /* 0x0000000a04007dbd */ /* 0x0005e8000c0008ff */
[----:B------:R2:W-:Y:S04]  /*44b0*/  ATOMS.OR RZ, [UR5+0x14], R8 ;  /* 0x00001408ffff798c */ /* 0x0005e8000b000005 */
[----:B------:R2:W-:Y:S04]  /*44c0*/  ATOMS.OR RZ, [UR5+0x18], R7 ;  /* 0x00001807ffff798c */ /* 0x0005e8000b000005 */
[----:B------:R2:W-:Y:S02]  /*44d0*/  ATOMS.XOR RZ, [UR5+0x10], R0 ;  /* 0x00001000ffff798c */ /* 0x0005e4000b800005 */
.L_x_81:
[----:B-1----:R-:W-:Y:S05]  /*44e0*/  BSYNC B0 ;  /* 0x0000000000007941 */ /* 0x002fea0003800000 */
.L_x_80:
[----:B------:R-:W-:Y:S05]  /*44f0*/  BRA.U UP1, `(.L_x_86) ;  /* 0x00000001016c7547 */ /* 0x000fea000b800000 */
[----:B------:R-:W-:-:S03]  /*4500*/  UMOV UR4, 0xffffffff ;  /* 0xffffffff00047882 */ /* 0x000fc60000000000 */
[----:B------:R-:W-:Y:S05]  /*4510*/  BRA.DIV UR4, `(.L_x_87) ;  /* 0x00000066044c7947 */ /* 0x000fea000b800000 */
[----:B------:R-:W-:-:S13]  /*4520*/  ELECT P6, URZ, PT ;  /* 0x0000000000ff782f */ /* 0x000fda00038c0000 */
.L_x_233:
[----:B------:R-:W-:Y:S05]  /*4530*/  @!P6 BRA `(.L_x_86) ;  /* 0x00000000005ce947 */ /* 0x000fea0003800000 */
[----:B--2---:R-:W2:Y:S02]  /*4540*/  LDS R4, [UR5+0x10] ;  /* 0x00001005ff047984 */ /* 0x004ea40008000800 */
[----:B--2---:R-:W-:-:S04]  /*4550*/  SHF.L.U32 R4, R4, 0x1f, RZ ;  /* 0x0000001f04047819 */ /* 0x004fc800000006ff */
[----:B------:R-:W2:Y:S02]  /*4560*/  SYNCS.PHASECHK.TRANS64.TRYWAIT P0, [UR5+0x8], R4 ;  /* 0x00000804ff0075a7 */ /* 0x000ea40008001105 */
[----:B--2---:R-:W-:Y:S05]  /*4570*/  @P0 BRA `(.L_x_88) ;  /* 0x0000000000080947 */ /* 0x004fea0003800000 */
[----:B------:R-:W2:Y:S02]  /*4580*/  SYNCS.PHASECHK.TRANS64.TRYWAIT P0, [UR5+0x8], R4 ;  /* 0x00000804ff0075a7 */ /* 0x000ea40008001105 */
[----:B--2---:R-:W-:Y:S05]  /*4590*/  @!P0 BRA `(.L_x_89) ;  /* 0x00000064004c8947 */ /* 0x004fea0003800000 */
.L_x_88:
[----:B------:R-:W3:Y:S01]  /*45a0*/  LDS R6, [UR6+0x2a0] ;  /* 0x0002a006ff067984 */ /* 0x000ee20008000800 */
[----:B--2---:R-:W-:Y:S02]  /*45b0*/  HFMA2 R0, -RZ, RZ, 0, 5.9604644775390625e-08 ;  /* 0x00000001ff007431 */ /* 0x004fe400000001ff */
[----:B------:R-:W-:Y:S01]  /*45c0*/  IMAD.MOV.U32 R4, RZ, RZ, 0xffff ;  /* 0x0000ffffff047424 */ /* 0x000fe200078e00ff */
[----:B------:R-:W-:Y:S01]  /*45d0*/  UPRMT UR4, UR34, 0x654, UR7 ;  /* 0x0000065422047896 */ /* 0x000fe20008000007 */
[----:B---3--:R-:W-:-:S03]  /*45e0*/  IMAD.SHL.U32 R5, R6, 0x20, RZ ;  /* 0x0000002006057824 */ /* 0x008fc600078e00ff */
[-C--:B------:R-:W-:Y:S02]  /*45f0*/  SHF.L.U32 R4, R4, R6.reuse, RZ ;  /* 0x0000000604047219 */ /* 0x080fe400000006ff */
[----:B------:R-:W-:Y:S01]  /*4600*/  SHF.L.U32 R6, R0, R6, RZ ;  /* 0x0000000600067219 */ /* 0x000fe200000006ff */
[----:B------:R3:W-:Y:S04]  /*4610*/  STS [UR6+0x2a0], R5 ;  /* 0x0002a005ff007988 */ /* 0x0007e80008000806 */
[----:B------:R3:W-:Y:S04]  /*4620*/  ATOMS.OR RZ, [UR5+0x14], R4 ;  /* 0x00001404ffff798c */ /* 0x0007e8000b000005 */
[----:B------:R3:W-:Y:S01]  /*4630*/  ATOMS.OR RZ, [UR5+0x18], R6 ;  /* 0x00001806ffff798c */ /* 0x0007e2000b000005 */
[----:B------:R-:W-:Y:S03]  /*4640*/  SYNCS.ARRIVE.TRANS64.RED.A1T0 RZ, [UR4], RZ ;  /* 0x000000ffffff79a7 */ /* 0x000fe60008100404 */
[----:B------:R3:W-:Y:S01]  /*4650*/  ATOMS.XOR RZ, [UR5+0x10], R0 ;  /* 0x00001000ffff798c */ /* 0x0007e2000b800005 */
[----:B------:R-:W-:Y:S05]  /*4660*/  BRA `(.L_x_86) ;  /* 0x0000000000107947 */ /* 0x000fea0003800000 */
.L_x_79:
[----:B------:R-:W-:Y:S02]  /*4670*/  MOV R0, 0xffffffff ;  /* 0xffffffff00007802 */ /* 0x000fe40000000f00 */
[----:B------:R-:W-:-:S03]  /*4680*/  MOV R4, 0x46b0 ;  /* 0x000046b000047802 */ /* 0x000fc60000000f00 */
[----:B------:R2:W-:Y:S04]  /*4690*/  STS [UR6+0x2a0], R0 ;  /* 0x0002a000ff007988 */ /* 0x0005e80008000806 */
[----:B-12--5:R-:W-:Y:S05]  /*46a0*/  CALL.REL.NOINC `($__internal_1_$__cuda_sm10x_tcgen05_guardrail_trap_phase_invalid_during_alloc) ;  /* 0x0000006c00207944 */ /* 0x026fea0003c00000 */
.L_x_86:
[----:B------:R-:W-:Y:S05]  /*46b0*/  WARPSYNC.ALL ;  /* 0x0000000000007948 */ /* 0x000fea0003800000 */
[----:B------:R-:W4:Y:S01]  /*46c0*/  S2UR UR4, SR_CgaCtaId ;  /* 0x00000000000479c3 */ /* 0x000f220000008800 */
[----:B------:R-:W-:Y:S01]  /*46d0*/  UMOV UR17, 0x400 ;  /* 0x0000040000117882 */ /* 0x000fe20000000000 */
[----:B------:R-:W-:-:S06]  /*46e0*/  NOP ;  /* 0x0000000000007918 */ /* 0x000fcc0000000000 */
[----:B------:R-:W-:Y:S06]  /*46f0*/  BAR.ARV 0x6, 0xa0 ;  /* 0x0182800000007b1d */ /* 0x000fec0000002000 */
[----:B------:R-:W1:Y:S01]  /*4700*/  LDCU UR6, c[0x0][0x38c] ;  /* 0x00007180ff0677ac */ /* 0x000e620008000800 */
[----:B------:R-:W-:Y:S01]  /*4710*/  LOP3.LUT R3, R3, 0xffff, RZ, 0xc0, !PT ;  /* 0x0000ffff03037812 */ /* 0x000fe200078ec0ff */
[----:B--2---:R-:W-:Y:S01]  /*4720*/  IMAD.MOV.U32 R9, RZ, RZ, 0x1 ;  /* 0x00000001ff097424 */ /* 0x004fe200078e00ff */
[----:B------:R-:W-:Y:S01]  /*4730*/  LOP3.LUT R2, R2, 0xffff, RZ, 0xc0, !PT ;  /* 0x0000ffff02027812 */ /* 0x000fe200078ec0ff */
[----:B------:R-:W-:Y:S01]  /*4740*/  IMAD.MOV.U32 R8, RZ, RZ, RZ ;  /* 0x000000ffff087224 */ /* 0x000fe200078e00ff */
[----:B------:R-:W-:Y:S01]  /*4750*/  R2UR UR20, R3 ;  /* 0x00000000031472ca */ /* 0x000fe200000e0000 */
[----:B------:R-:W-:Y:S01]  /*4760*/  UMOV UR24, URZ ;  /* 0x000000ff00187c82 */ /* 0x000fe20008000000 */
[----:B------:R-:W-:-:S02]  /*4770*/  R2UR UR30, R2 ;  /* 0x00000000021e72ca */ /* 0x000fc400000e0000 */
[----:B------:R-:W-:Y:S01]  /*4780*/  CS2R R2, SRZ ;  /* 0x0000000000027805 */ /* 0x000fe2000001ff00 */
[----:B------:R-:W-:Y:S01]  /*4790*/  UMOV UR15, URZ ;  /* 0x000000ff000f7c82 */ /* 0x000fe20008000000 */
[----:B----4-:R-:W-:Y:S01]  /*47a0*/  ULEA UR17, UR4, UR17, 0x18 ;  /* 0x0000001104117291 */ /* 0x010fe2000f8ec0ff */
[----:B------:R-:W-:Y:S01]  /*47b0*/  UMOV UR14, URZ ;  /* 0x000000ff000e7c82 */ /* 0x000fe20008000000 */
[----:B------:R-:W-:Y:S02]  /*47c0*/  UISETP.NE.AND UP3, UPT, UR33, URZ, UPT ;  /* 0x000000ff2100728c */ /* 0x000fe4000bf65270 */
[----:B------:R-:W-:Y:S02]  /*47d0*/  UIADD3 UR5, UPT, UPT, UR17, 0x4400, URZ ;  /* 0x0000440011057890 */ /* 0x000fe4000fffe0ff */
[----:B------:R-:W-:-:S03]  /*47e0*/  UIADD3 UR4, UPT, UPT, UR17, 0x1e400, URZ ;  /* 0x0001e40011047890 */ /* 0x000fc6000fffe0ff */
[----:B---3--:R-:W2:Y:S01]  /*47f0*/  LDS R0, [UR17+0x2a0] ;  /* 0x0002a011ff007984 */ /* 0x008ea20008000800 */
[----:B-1----:R-:W-:Y:S02]  /*4800*/  UIADD3 UR6, UPT, UPT, UR6, 0x1f, URZ ;  /* 0x0000001f06067890 */ /* 0x002fe4000fffe0ff */
[----:B------:R-:W-:Y:S02]  /*4810*/  USHF.R.U32.HI UR5, URZ, 0x4, UR5 ;  /* 0x00000004ff057899 */ /* 0x000fe40008011605 */
[----:B------:R-:W-:Y:S02]  /*4820*/  USHF.R.S32.HI UR25, URZ, 0x1f, UR6 ;  /* 0x0000001fff197899 */ /* 0x000fe40008011406 */
[----:B------:R-:W-:Y:S02]  /*4830*/  USHF.R.U32.HI UR4, URZ, 0x4, UR4 ;  /* 0x00000004ff047899 */ /* 0x000fe40008011604 */
[----:B------:R-:W-:Y:S02]  /*4840*/  ULEA.HI UR25, UR25, UR6, URZ, 0x5 ;  /* 0x0000000619197291 */ /* 0x000fe4000f8f28ff */
[----:B------:R-:W-:-:S02]  /*4850*/  ULOP3.LUT UR5, UR5, 0x3fff, URZ, 0xc0, !UPT ;  /* 0x00003fff05057892 */ /* 0x000fc4000f8ec0ff */
[----:B------:R-:W-:Y:S02]  /*4860*/  USHF.R.S32.HI UR25, URZ, 0x5, UR25 ;  /* 0x00000005ff197899 */ /* 0x000fe40008011419 */
[----:B------:R-:W-:Y:S02]  /*4870*/  ULOP3.LUT UR22, UR4, 0x3fff, URZ, 0xc0, !UPT ;  /* 0x00003fff04167892 */ /* 0x000fe4000f8ec0ff */
[----:B------:R-:W-:Y:S02]  /*4880*/  UISETP.LT.AND UP0, UPT, UR25, 0x1, UPT ;  /* 0x000000011900788c */ /* 0x000fe4000bf01270 */
[----:B------:R-:W-:Y:S02]  /*4890*/  ULOP3.LUT UR21, UR5, 0x10000, URZ, 0xfc, !UPT ;  /* 0x0001000005157892 */ /* 0x000fe4000f8efcff */
[----:B------:R-:W-:Y:S02]  /*48a0*/  ULOP3.LUT UR22, UR22, 0x10000, URZ, 0xfc, !UPT ;  /* 0x0001000016167892 */ /* 0x000fe4000f8efcff */
[----:B------:R-:W-:Y:S01]  /*48b0*/  USEL UR31, UR25, 0x1, !UP0 ;  /* 0x00000001191f7887 */ /* 0x000fe2000c000000 */
[----:B------:R-:W-:Y:S01]  /*48c0*/  UMOV UR28, 0x0 ;  /* 0x00000000001c7882 */ /* 0x000fe20000000000 */
[----:B------:R-:W-:Y:S01]  /*48d0*/  UMOV UR29, 0x8200010 ;  /* 0x08200010001d7882 */ /* 0x000fe20000000000 */
[----:B------:R-:W-:Y:S01]  /*48e0*/  UMOV UR26, 0x0 ;  /* 0x00000000001a7882 */ /* 0x000fe20000000000 */
[----:B------:R-:W-:Y:S01]  /*48f0*/  UMOV UR27, 0x8200010 ;  /* 0x08200010001b7882 */ /* 0x000fe20000000000 */
[----:B--2---:R-:W-:-:S15]  /*4900*/  R2UR UR32, R0 ;  /* 0x00000000002072ca */ /* 0x004fde00000e0000 */
.L_x_97:
[C---:B------:R-:W-:Y:S02]  /*4910*/  LEA R0, R8.reuse, UR17, 0x3 ;  /* 0x0000001108007c11 */ /* 0x040fe4000f8e18ff */
[----:B------:R-:W-:Y:S02]  /*4920*/  SHF.L.U32 R4, R3, 0x1f, RZ ;  /* 0x0000001f03047819 */ /* 0x000fe400000006ff */
[----:B------:R-:W-:Y:S02]  /*4930*/  LEA R5, R8, UR17, 0x4 ;  /* 0x0000001108057c11 */ /* 0x000fe4000f8e20ff */
[----:B------:R-:W1:Y:S02]  /*4940*/  SYNCS.PHASECHK.TRANS64.TRYWAIT P0, [R0+URZ+0x1f0], R4 ;  /* 0x0001f004000075a7 */ /* 0x000e6400080011ff */
[----:B-1-3--:R-:W-:Y:S05]  /*4950*/  @!P0 BRA `(.L_x_90) ;  /* 0x0000006000748947 */ /* 0x00afea0003800000 */
.L_x_234:
[----:B-1----:R-:W1:Y:S01]  /*4960*/  LDS.128 R4, [R5+0x280] ;  /* 0x0002800005047984 */ /* 0x002e620000000c00 */
[----:B------:R-:W-:Y:S02]  /*4970*/  VIADD R0, R0, 0x200 ;  /* 0x0000020000007836 */ /* 0x000fe40000000000 */
[----:B------:R-:W-:Y:S01]  /*4980*/  VIADD R8, R8, 0x1 ;  /* 0x0000000108087836 */ /* 0x000fe20000000000 */
[----:B------:R-:W-:Y:S01]  /*4990*/  @!PT LDS RZ, [RZ] ;  /* 0x00000000fffff984 */ /* 0x000fe20000000800 */
[----:B------:R-:W-:Y:S01]  /*49a0*/  @!PT LDS RZ, [RZ] ;  /* 0x00000000fffff984 */ /* 0x000fe20000000800 */
[----:B------:R-:W-:Y:S01]  /*49b0*/  @!PT LDS RZ, [RZ] ;  /* 0x00000000fffff984 */ /* 0x000fe20000000800 */
[----:B------:R-:W-:Y:S01]  /*49c0*/  @!PT LDS RZ, [RZ] ;  /* 0x00000000fffff984 */ /* 0x000fe20000000800 */
[----:B------:R2:W-:Y:S06]  /*49d0*/  MEMBAR.ALL.CTA ;  /* 0x0000000000007992 */ /* 0x0005ec0000008000 */
[----:B--2---:R-:W2:Y:S01]  /*49e0*/  FENCE.VIEW.ASYNC.S ;  /* 0x00000000000073c6 */ /* 0x004ea20000000000 */
[----:B------:R-:W-:-:S04]  /*49f0*/  PRMT R0, RZ, 0x654, R0 ;  /* 0x00000654ff007816 */ /* 0x000fc80000000000 */
[----:B--2---:R2:W-:Y:S01]  /*4a00*/  SYNCS.ARRIVE.TRANS64.RED.A1T0 RZ, [R0+URZ], RZ ;  /* 0x000000ff00ff79a7 */ /* 0x0045e200081004ff */
[----:B-1----:R-:W-:Y:S01]  /*4a10*/  LOP3.LUT P1, RZ, R6, 0x1, RZ, 0xc0, !PT ;  /* 0x0000000106ff7812 */ /* 0x002fe2000782c0ff */
[----:B--2---:R-:W-:-:S12]  /*4a20*/  BRA.U UP3, `(.L_x_91) ;  /* 0x0000000103e07547 */ /* 0x004fd8000b800000 */
[----:B------:R-:W1:Y:S01]  /*4a30*/  LDCU UR4, c[0x0][0x38c] ;  /* 0x00007180ff0477ac */ /* 0x000e620008000800 */
[----:B------:R-:W-:Y:S02]  /*4a40*/  PLOP3.LUT P2, PT, PT, PT, PT, 0x80, 0x8 ;  /* 0x000000000008781c */ /* 0x000fe40003f4f070 */
[----:B------:R-:W-:Y:S01]  /*4a50*/  SHF.L.U32 R4, R9, 0x1f, RZ ;  /* 0x0000001f09047819 */ /* 0x000fe200000006ff */
[----:B------:R-:W-:Y:S02]  /*4a60*/  ULEA UR23, UR24, UR17, 0x3 ;  /* 0x0000001118177291 */ /* 0x000fe4000f8e18ff */
[----:B------:R-:W-:Y:S02]  /*4a70*/  ULEA UR18, UR24, UR32, 0x6 ;  /* 0x0000002018127291 */ /* 0x000fe4000f8e30ff */
[----:B-1----:R-:W-:-:S06]  /*4a80*/  UISETP.GE.AND UP0, UPT, UR4, 0x1, UPT ;  /* 0x000000010400788c */ /* 0x002fcc000bf06270 */
[----:B------:R-:W-:-:S05]  /*4a90*/  PLOP3.LUT P0, PT, PT, PT, UP0, 0x80, 0x8 ;  /* 0x000000000008781c */ /* 0x000fca0003f0f008 */
[----:B------:R-:W-:-:S08]  /*4aa0*/  @UP0 ULEA UR4, UR15, UR17, 0x3 ;  /* 0x000000110f040291 */ /* 0x000fd0000f8e18ff */
[----:B------:R-:W-:-:S04]  /*4ab0*/  @P0 SHF.L.U32 R0, R2, 0x1f, RZ ;  /* 0x0000001f02000819 */ /* 0x000fc800000006ff */
[----:B------:R1:W2:Y:S01]  /*4ac0*/  @P0 SYNCS.PHASECHK.TRANS64.TRYWAIT P2, [UR4], R0 ;  /* 0x00000000ff0005a7 */ /* 0x0002a20008041104 */
[----:B------:R-:W3:Y:S02]  /*4ad0*/  SYNCS.PHASECHK.TRANS64.TRYWAIT P0, [UR23+0x230], R4 ;  /* 0x00023004ff0075a7 */ /* 0x000ee40008001117 */
[----:B-123--:R-:W-:Y:S05]  /*4ae0*/  @!P0 BRA `(.L_x_92) ;  /* 0x0000006000248947 */ /* 0x00efea0003800000 */
.L_x_236:
[----:B------:R-:W-:Y:S01]  /*4af0*/  UMOV UR19, UR14 ;  /* 0x0000000e00137c82 */ /* 0x000fe20008000000 */
[----:B------:R-:W-:Y:S05]  /*4b00*/  BRA.U !UP0, `(.L_x_93) ;  /* 0x0000000108987547 */ /* 0x000fea000b800000 */
[----:B------:R-:W-:Y:S02]  /*4b10*/  UIADD3 UR19, UPT, UPT, UR31, UR14, URZ ;  /* 0x0000000e1f137290 */ /* 0x000fe4000fffe0ff */
[----:B------:R-:W-:Y:S01]  /*4b20*/  UPLOP3.LUT UP2, UPT, UPT, UPT, UPT, 0x40, 0x4 ;  /* 0x000000000004789c */ /* 0x000fe20003f4e870 */
[----:B------:R-:W-:Y:S01]  /*4b30*/  UMOV UR16, UR25 ;  /* 0x0000001900107c82 */ /* 0x000fe20008000000 */
[----:B------:R-:W-:-:S09]  /*4b40*/  UMOV UR6, UR15 ;  /* 0x0000000f00067c82 */ /* 0x000fd20008000000 */
.L_x_96:
[----:B--2---:R-:W-:Y:S01]  /*4b50*/  ULEA UR5, UR6, UR17, 0x3 ;  /* 0x0000001106057291 */ /* 0x004fe2000f8e18ff */
[----:B---3--:R-:W-:Y:S11]  /*4b60*/  @P2 BRA `(.L_x_94) ;  /* 0x00000000000c2947 */ /* 0x008ff60003800000 */
[----:B-1----:R-:W-:Y:S04]  /*4b70*/  SHF.L.U32 R4, R2, 0x1f, RZ ;  /* 0x0000001f02047819 */ /* 0x002fe800000006ff */
[----:B------:R-:W1:Y:S02]  /*4b80*/  SYNCS.PHASECHK.TRANS64.TRYWAIT P0, [UR5], R4 ;  /* 0x00000004ff0075a7 */ /* 0x000e640008001105 */
[----:B-1----:R-:W-:Y:S05]  /*4b90*/  @!P0 BRA `(.L_x_95) ;  /* 0x0000006000108947 */ /* 0x002fea0003800000 */
.L_x_94:
[----:B------:R-:W-:Y:S01]  /*4ba0*/  UISETP.NE.AND UP0, UPT, UR16, 0x1, UPT ;  /* 0x000000011000788c */ /* 0x000fe2000bf05270 */
[----:B------:R-:W-:Y:S01]  /*4bb0*/  PLOP3.LUT P2, PT, PT, PT, PT, 0x80, 0x8 ;  /* 0x000000000008781c */ /* 0x000fe20003f4f070 */
[----:B------:R-:W-:Y:S02]  /*4bc0*/  UIADD3 UR4, UPT, UPT, UR6, 0x1, URZ ;  /* 0x0000000106047890 */ /* 0x000fe4000fffe0ff */
[----:B------:R-:W-:Y:S02]  /*4bd0*/  ULEA UR12, UR6, UR22, 0x8 ;  /* 0x00000016060c7291 */ /* 0x000fe4000f8e40ff */
[----:B------:R-:W-:Y:S01]  /*4be0*/  UISETP.NE.AND UP1, UPT, UR4, 0x1a, UPT ;  /* 0x0000001a0400788c */ /* 0x000fe2000bf25270 */
[----:B------:R-:W-:Y:S01]  /*4bf0*/  PLOP3.LUT P0, PT, PT, PT, UP0, 0x80, 0x8 ;  /* 0x000000000008781c */ /* 0x000fe20003f0f008 */
[----:B------:R-:W-:Y:S02]  /*4c00*/  UIADD3 UR10, UPT, UPT, UR12, 0x2, URZ ;  /* 0x000000020c0a7890 */ /* 0x000fe4000fffe0ff */
[----:B------:R-:W-:Y:S02]  /*4c10*/  USEL UR7, URZ, 0x1, UP1 ;  /* 0x00000001ff077887 */ /* 0x000fe40008800000 */
[----:B------:R-:W-:Y:S02]  /*4c20*/  USEL UR15, UR4, URZ, UP1 ;  /* 0x000000ff040f7287 */ /* 0x000fe40008800000 */
[----:B------:R-:W-:Y:S02]  /*4c30*/  UIADD3 UR14, UPT, UPT, UR14, 0x1, URZ ;  /* 0x000000010e0e7890 */ /* 0x000fe4000fffe0ff */
[----:B------:R-:W-:Y:S01]  /*4c40*/  @UP0 ULEA UR4, UR15, UR17, 0x3 ;  /* 0x000000110f040291 */ /* 0x000fe2000f8e18ff */
[----:B------:R-:W-:Y:S01]  /*4c50*/  LOP3.LUT R2, R2, UR7, RZ, 0x3c, !PT ;  /* 0x0000000702027c12 */ /* 0x000fe2000f8e3cff */
[----:B------:R-:W-:Y:S01]  /*4c60*/  UIADD3 UR7, UPT, UPT, UR5, 0xd0, URZ ;  /* 0x000000d005077890 */ /* 0x000fe2000fffe0ff */
[----:B------:R-:W-:Y:S02]  /*4c70*/  UMOV UR13, 0x80004020 ;  /* 0x80004020000d7882 */ /* 0x000fe40000000000 */
[----:B-1----:R-:W-:Y:S01]  /*4c80*/  @P0 SHF.L.U32 R0, R2, 0x1f, RZ ;  /* 0x0000001f02000819 */ /* 0x002fe200000006ff */
[----:B------:R-:W-:Y:S01]  /*4c90*/  UMOV UR5, 0x80004020 ;  /* 0x8000402000057882 */ /* 0x000fe20000000000 */
[----:B------:R-:W-:Y:S01]  /*4ca0*/  UMOV UR11, 0x80004020 ;  /* 0x80004020000b7882 */ /* 0x000fe20000000000 */
[----:B------:R-:W-:Y:S01]  /*4cb0*/  UMOV UR9, 0x80004020 ;  /* 0x8000402000097882 */ /* 0x000fe20000000000 */
[----:B------:R2:W3:Y:S01]  /*4cc0*/  @P0 SYNCS.PHASECHK.TRANS64.TRYWAIT P2, [UR4], R0 ;  /* 0x00000000ff0005a7 */ /* 0x0004e20008041104 */
[----:B------:R-:W-:Y:S02]  /*4cd0*/  ULEA UR4, UR6, UR21, 0x8 ;  /* 0x0000001506047291 */ /* 0x000fe4000f8e40ff */
[----:B------:R-:W-:Y:S02]  /*4ce0*/  UISETP.NE.AND UP0, UPT, UR14, UR19, UPT ;  /* 0x000000130e00728c */ /* 0x000fe4000bf05270 */
[----:B------:R-:W-:Y:S02]  /*4cf0*/  UIADD3 UR8, UPT, UPT, UR4, 0x2, URZ ;  /* 0x0000000204087890 */ /* 0x000fe4000fffe0ff */
[----:B------:R-:W-:Y:S01]  /*4d00*/  UIADD3 UR16, UPT, UPT, UR16, -0x1, URZ ;  /* 0xffffffff10107890 */ /* 0x000fe2000fffe0ff */
[----:B------:R-:W-:Y:S02]  /*4d10*/  UMOV UR6, UR15 ;  /* 0x0000000f00067c82 */ /* 0x000fe40008000000 */
[----:B------:R2:W-:Y:S01]  /*4d20*/  UTCHMMA.2CTA gdesc[UR4], gdesc[UR12], tmem[UR18], tmem[UR28], idesc[UR29], UP2 ;  /* 0x00ff1c0c040075ea */ /* 0x0005e20009200012 */
[----:B------:R-:W-:Y:S03]  /*4d30*/  UPLOP3.LUT UP2, UPT, UPT, UPT, UPT, 0x80, 0x8 ;  /* 0x000000000008789c */ /* 0x000fe60003f4f070 */
[----:B------:R2:W-:Y:S01]  /*4d40*/  UTCHMMA.2CTA gdesc[UR8], gdesc[UR10], tmem[UR18], tmem[UR26], idesc[UR27], UPT ;  /* 0x00ff1a0a080075ea */ /* 0x0005e2000ba00012 */
[----:B------:R2:W-:Y:S01]  /*4d50*/  UTCBAR.2CTA.MULTICAST [UR7], URZ, UR20 ;  /* 0x000000ff070073e9 */ /* 0x0005e20008200814 */
[----:B------:R-:W-:Y:S06]  /*4d60*/  BRA.U UP0, `(.L_x_96) ;  /* 0xfffffffd00787547 */ /* 0x000fec000b83ffff */
.L_x_93:
[----:B--2---:R-:W-:Y:S01]  /*4d70*/  UIADD3 UR4, UPT, UPT, UR23, 0x210, URZ ;  /* 0x0000021017047890 */ /* 0x004fe2000fffe0ff */
[----:B------:R-:W-:-:S08]  /*4d80*/  UMOV UR14, UR19 ;  /* 0x00000013000e7c82 */ /* 0x000fd00008000000 */
[----:B------:R2:W-:Y:S01]  /*4d90*/  UTCBAR.2CTA.MULTICAST [UR4], URZ, UR30 ;  /* 0x000000ff040073e9 */ /* 0x0005e2000820081e */
[----:B------:R-:W-:Y:S02]  /*4da0*/  NOP ;  /* 0x0000000000007918 */ /* 0x000fe40000000000 */
.L_x_91:
[----:B--2---:R-:W-:Y:S01]  /*4db0*/  UIADD3 UR4, UPT, UPT, UR24, 0x1, URZ ;  /* 0x0000000118047890 */ /* 0x004fe2000fffe0ff */
[----:B------:R-:W-:-:S03]  /*4dc0*/  ISETP.NE.AND P0, PT, R8, 0x2, PT ;  /* 0x000000020800780c */ /* 0x000fc60003f05270 */
[----:B------:R-:W-:Y:S01]  /*4dd0*/  UISETP.NE.AND UP0, UPT, UR4, 0x4, UPT ;  /* 0x000000040400788c */ /* 0x000fe2000bf05270 */
[----:B-1----:R-:W-:Y:S02]  /*4de0*/  SEL R0, RZ, 0x1, P0 ;  /* 0x00000001ff007807 */ /* 0x002fe40000000000 */
[----:B------:R-:W-:Y:S01]  /*4df0*/  SEL R8, R8, RZ, P0 ;  /* 0x000000ff08087207 */ /* 0x000fe20000000000 */
[----:B------:R-:W-:Y:S01]  /*4e00*/  USEL UR5, URZ, 0x1, UP0 ;  /* 0x00000001ff057887 */ /* 0x000fe20008000000 */
[----:B------:R-:W-:Y:S01]  /*4e10*/  LOP3.LUT R3, R3, R0, RZ, 0x3c, !PT ;  /* 0x0000000003037212 */ /* 0x000fe200078e3cff */
[----:B------:R-:W-:-:S04]  /*4e20*/  USEL UR24, UR4, URZ, UP0 ;  /* 0x000000ff04187287 */ /* 0x000fc80008000000 */
[----:B------:R-:W-:Y:S01]  /*4e30*/  LOP3.LUT R9, R9, UR5, RZ, 0x3c, !PT ;  /* 0x0000000509097c12 */ /* 0x000fe2000f8e3cff */
[----:B------:R-:W-:Y:S07]  /*4e40*/  @P1 BRA `(.L_x_97) ;  /* 0xfffffff800b01947 */ /* 0x000fee000383ffff */
[----:B------:R-:W1:Y:S01]  /*4e50*/  S2UR UR8, SR_CgaCtaId ;  /* 0x00000000000879c3 */ /* 0x000e620000008800 */
[----:B------:R-:W-:Y:S01]  /*4e60*/  ELECT P0, URZ, PT ;  /* 0x0000000000ff782f */ /* 0x000fe20003800000 */
[----:B------:R-:W-:Y:S01]  /*4e70*/  HFMA2 R0, -RZ, RZ, 0, 5.9604644775390625e-08 ;  /* 0x00000001ff007431 */ /* 0x000fe200000001ff */
[----:B------:R-:W-:-:S05]  /*4e80*/  UMOV UR4, 0x40 ;  /* 0x0000004000047882 */ /* 0x000fca0000000000 */
[----:B------:R-:W-:Y:S01]  /*4e90*/  UVIRTCOUNT.DEALLOC.SMPOOL 0x80 ;  /* 0x000000800000784c */ /* 0x000fe20000000000 */
[----:B------:R-:W-:Y:S02]  /*4ea0*/  UISETP.NE.AND UP1, UPT, UR33, URZ, UPT ;  /* 0x000000ff2100728c */ /* 0x000fe4000bf25270 */
[----:B-1----:R-:W-:-:S09]  /*4eb0*/  ULEA UR8, UR8, UR4, 0x18 ;  /* 0x0000000408087291 */ /* 0x002fd2000f8ec0ff */
[----:B------:R1:W-:Y:S01]  /*4ec0*/  @P0 STS.U8 [UR8+0x1c], R0 ;  /* 0x00001c00ff000988 */ /* 0x0003e20008000008 */
[----:B------:R-:W-:Y:S05]  /*4ed0*/  BRA.U UP1, `(.L_x_98) ;  /* 0x0000000101a07547 */ /* 0x000fea000b800000 */
[----:B------:R-:W-:Y:S01]  /*4ee0*/  UIADD3 UR7, UPT, UPT, UR17, 0x230, URZ ;  /* 0x0000023011077890 */ /* 0x000fe2000fffe0ff */
[----:B------:R-:W-:-:S03]  /*4ef0*/  SHF.L.U32 R2, R9, 0x1f, RZ ;  /* 0x0000001f09027819 */ /* 0x000fc600000006ff */
[----:B------:R-:W-:-:S09]  /*4f00*/  ULEA UR4, UR24, UR7, 0x3 ;  /* 0x0000000718047291 */ /* 0x000fd2000f8e18ff */
[----:B------:R-:W2:Y:S02]  /*4f10*/  SYNCS.PHASECHK.TRANS64.TRYWAIT P0, [UR4], R2 ;  /* 0x00000002ff0075a7 */ /* 0x000ea40008001104 */
[----:B--2---:R-:W-:Y:S05]  /*4f20*/  @!P0 BRA `(.L_x_99) ;  /* 0x0000005c00448947 */ /* 0x004fea0003800000 */
.L_x_239:
        /* <DEDUP_REMOVED lines=9> */
.L_x_241:
        /* <DEDUP_REMOVED lines=9> */
.L_x_243:
[----:B------:R-:W-:-:S04]  /*5050*/  UIADD3 UR4, UPT, UPT, UR4, 0x1, URZ ;  /* 0x0000000104047890 */ /* 0x000fc8000fffe0ff */
[----:B------:R-:W-:-:S04]  /*5060*/  UISETP.NE.AND UP0, UPT, UR4, 0x4, UPT ;  /* 0x000000040400788c */ /* 0x000fc8000bf05270 */
[----:B------:R-:W-:Y:S02]  /*5070*/  USEL UR5, URZ, 0x1, UP0 ;  /* 0x00000001ff057887 */ /* 0x000fe40008000000 */
[----:B------:R-:W-:-:S04]  /*5080*/  USEL UR4, UR4, URZ, UP0 ;  /* 0x000000ff04047287 */ /* 0x000fc80008000000 */
[----:B------:R-:W-:Y:S01]  /*5090*/  ULEA UR4, UR4, UR7, 0x3 ;  /* 0x0000000704047291 */ /* 0x000fe2000f8e18ff */
[----:B------:R-:W-:-:S04]  /*50a0*/  LOP3.LUT R2, R2, UR5, RZ, 0x3c, !PT ;  /* 0x0000000502027c12 */ /* 0x000fc8000f8e3cff */
[----:B------:R-:W-:Y:S01]  /*50b0*/  SHF.L.U32 R2, R2, 0x1f, RZ ;  /* 0x0000001f02027819 */ /* 0x000fe200000006ff */
[----:B-1----:R-:W-:-:S04]  /*50c0*/  IMAD.U32 R0, RZ, RZ, UR4 ;  /* 0x00000004ff007e24 */ /* 0x002fc8000f8e00ff */
[----:B------:R1:W2:Y:S03]  /*50d0*/  SYNCS.PHASECHK.TRANS64.TRYWAIT P0, [R0+URZ], R2 ;  /* 0x00000002000075a7 */ /* 0x0002a600080011ff */
[----:B--2---:R-:W-:Y:S05]  /*50e0*/  @!P0 NANOSLEEP.SYNCS 0x989680 ;  /* 0x009896800000895d */ /* 0x004fea0003900000 */
[----:B------:R-:W2:Y:S02]  /*50f0*/  @!P0 SYNCS.PHASECHK.TRANS64 P0, [R0+URZ], R2 ;  /* 0x00000002000085a7 */ /* 0x000ea400080010ff */
[----:B--2---:R-:W-:Y:S05]  /*5100*/  @P0 BRA `(.L_x_102) ;  /* 0x0000000000200947 */ /* 0x004fea0003800000 */
.L_x_103:
[----:B--2---:R2:W4:Y:S02]  /*5110*/  SYNCS.PHASECHK.TRANS64.TRYWAIT P0, [R0+URZ], R2 ;  /* 0x00000002000075a7 */ /* 0x00452400080011ff */
[----:B----4-:R-:W-:Y:S05]  /*5120*/  @!P0 NANOSLEEP.SYNCS 0x989680 ;  /* 0x009896800000895d */ /* 0x010fea0003900000 */
[----:B------:R-:W4:Y:S02]  /*5130*/  @!P0 SYNCS.PHASECHK.TRANS64 P0, [R0+URZ], R2 ;  /* 0x00000002000085a7 */ /* 0x000f2400080010ff */
[----:B----4-:R-:W-:Y:S05]  /*5140*/  @!P0 BRA `(.L_x_103) ;  /* 0xfffffffc00f08947 */ /* 0x010fea000383ffff */
[----:B------:R-:W-:Y:S05]  /*5150*/  BRA `(.L_x_102) ;  /* 0x00000000000c7947 */ /* 0x000fea0003800000 */
.L_x_98:
[----:B------:R-:W-:-:S04]  /*5160*/  UIADD3 UR4, UPT, UPT, UR17, 0x270, URZ ;  /* 0x0000027011047890 */ /* 0x000fc8000fffe0ff */
[----:B------:R-:W-:-:S09]  /*5170*/  UPRMT UR4, UR34, 0x654, UR4 ;  /* 0x0000065422047896 */ /* 0x000fd20008000004 */
[----:B------:R-:W-:Y:S03]  /*5180*/  SYNCS.ARRIVE.TRANS64.RED.A1T0 RZ, [UR4], RZ ;  /* 0x000000ffffff79a7 */ /* 0x000fe60008100404 */
.L_x_102:
[----:B-12---:R-:W-:Y:S01]  /*5190*/  SHF.L.U32 R2, RZ, 0x1f, RZ ;  /* 0x0000001fff027819 */ /* 0x006fe200000006ff */
[----:B------:R-:W-:Y:S01]  /*51a0*/  UIADD3 UR4, UPT, UPT, UR17, 0x270, URZ ;  /* 0x0000027011047890 */ /* 0x000fe2000fffe0ff */
[----:B------:R-:W-:Y:S02]  /*51b0*/  PLOP3.LUT P0, PT, PT, PT, UP1, 0x80, 0x8 ;  /* 0x000000000008781c */ /* 0x000fe40003f0f018 */
[----:B------:R-:W1:Y:S02]  /*51c0*/  SYNCS.PHASECHK.TRANS64.TRYWAIT P1, [UR17+0x270], R2 ;  /* 0x00027002ff0075a7 */ /* 0x000e640008021111 */
[----:B-1----:R-:W-:Y:S09]  /*51d0*/  @!P1 BRA `(.L_x_104) ;  /* 0x0000005800e09947 */ /* 0x002ff20003800000 */
.L_x_245:
[----:B------:R-:W-:Y:S01]  /*51e0*/  @!UP1 UPRMT UR4, UR34, 0x654, UR4 ;  /* 0x0000065422049896 */ /* 0x000fe20008000004 */
[----:B------:R-:W-:Y:S01]  /*51f0*/  UMOV UR5, 0xffff ;  /* 0x0000ffff00057882 */ /* 0x000fe20000000000 */
[----:B------:R-:W-:-:S07]  /*5200*/  UMOV UR6, 0x1 ;  /* 0x0000000100067882 */ /* 0x000fce0000000000 */
[----:B------:R-:W-:Y:S01]  /*5210*/  @!P0 SYNCS.ARRIVE.TRANS64.RED.A1T0 RZ, [UR4], RZ ;  /* 0x000000ffffff89a7 */ /* 0x000fe20008100404 */
[----:B------:R-:W-:Y:S01]  /*5220*/  NOP ;  /* 0x0000000000007918 */ /* 0x000fe20000000000 */
[----:B-1----:R-:W1:Y:S01]  /*5230*/  LDS R0, [UR8+0x14] ;  /* 0x00001408ff007984 */ /* 0x002e620008000800 */
[----:B------:R-:W-:-:S04]  /*5240*/  ULOP3.LUT UR4, UR32, 0xffff, URZ, 0xc0, !UPT ;  /* 0x0000ffff20047892 */ /* 0x000fc8000f8ec0ff */
[----:B------:R-:W-:-:S04]  /*5250*/  USHF.R.U32.HI UR4, URZ, 0x5, UR4 ;  /* 0x00000005ff047899 */ /* 0x000fc80008011604 */
[----:B------:R-:W-:Y:S02]  /*5260*/  USHF.L.U32 UR5, UR5, UR4, URZ ;  /* 0x0000000405057299 */ /* 0x000fe400080006ff */
[----:B------:R-:W-:-:S04]  /*5270*/  USHF.L.U32 UR4, UR6, UR4, URZ ;  /* 0x0000000406047299 */ /* 0x000fc800080006ff */
[----:B-1----:R-:W-:-:S04]  /*5280*/  LOP3.LUT R0, R0, UR5, RZ, 0xc0, !PT ;  /* 0x0000000500007c12 */ /* 0x002fc8000f8ec0ff */
[----:B------:R-:W-:-:S13]  /*5290*/  ISETP.NE.AND P0, PT, R0, UR5, PT ;  /* 0x0000000500007c0c */ /* 0x000fda000bf05270 */
[----:B------:R-:W-:Y:S05]  /*52a0*/  @P0 BRA `(.L_x_105) ;  /* 0x0000000000580947 */ /* 0x000fea0003800000 */
[----:B------:R-:W1:Y:S02]  /*52b0*/  LDS R0, [UR8+0x18] ;  /* 0x00001808ff007984 */ /* 0x000e640008000800 */
[----:B-1----:R-:W-:-:S04]  /*52c0*/  LOP3.LUT R0, R0, UR4, RZ, 0xc0, !PT ;  /* 0x0000000400007c12 */ /* 0x002fc8000f8ec0ff */
[----:B------:R-:W-:-:S13]  /*52d0*/  ISETP.NE.AND P0, PT, R0, UR4, PT ;  /* 0x0000000400007c0c */ /* 0x000fda000bf05270 */
[----:B------:R-:W-:Y:S05]  /*52e0*/  @P0 BRA `(.L_x_106) ;  /* 0x00000000003c0947 */ /* 0x000fea0003800000 */
[----:B------:R-:W1:Y:S01]  /*52f0*/  S2R R2, SR_LANEID ;  /* 0x0000000000027919 */ /* 0x000e620000000000 */
[----:B------:R-:W-:-:S06]  /*5300*/  ULOP3.LUT UR5, URZ, UR5, URZ, 0x33, !UPT ;  /* 0x00000005ff057292 */ /* 0x000fcc000f8e33ff */
[----:B------:R-:W-:-:S04]  /*5310*/  IMAD.U32 R0, RZ, RZ, UR5 ;  /* 0x00000005ff007e24 */ /* 0x000fc8000f8e00ff */
[----:B------:R2:W4:Y:S02]  /*5320*/  REDUX UR7, R0 ;  /* 0x00000000000773c4 */ /* 0x0005240000000000 */
[----:B------:R1:W-:Y:S01]  /*5330*/  UTCATOMSWS.AND URZ, UR5 ;  /* 0x0000000500ff79e3 */ /* 0x0003e20008000000 */
[----:B--2---:R-:W-:Y:S01]  /*5340*/  LOP3.LUT R0, RZ, UR4, RZ, 0x33, !PT ;  /* 0x00000004ff007c12 */ /* 0x004fe2000f8e33ff */
[----:B------:R-:W-:Y:S02]  /*5350*/  VOTEU.ANY UR4, UPT, PT ;  /* 0x0000000000047886 */ /* 0x000fe400038e0100 */
[----:B------:R-:W-:Y:S02]  /*5360*/  UFLO.U32 UR4, UR4 ;  /* 0x00000004000472bd */ /* 0x000fe400080e0000 */
[----:B------:R-:W2:Y:S04]  /*5370*/  REDUX UR6, R0 ;  /* 0x00000000000673c4 */ /* 0x000ea80000000000 */
[----:B-1----:R-:W-:-:S02]  /*5380*/  ISETP.EQ.U32.AND P0, PT, R2, UR4, PT ;  /* 0x0000000402007c0c */ /* 0x002fc4000bf02070 */
[----:B----4-:R-:W-:-:S11]  /*5390*/  MOV R2, UR7 ;  /* 0x0000000700027c02 */ /* 0x010fd60008000f00 */
[----:B------:R1:W-:Y:S01]  /*53a0*/  @P0 ATOMS.AND RZ, [UR8+0x14], R2 ;  /* 0x00001402ffff098c */ /* 0x0003e2000a800008 */
[----:B--2---:R-:W-:-:S05]  /*53b0*/  IMAD.U32 R0, RZ, RZ, UR6 ;  /* 0x00000006ff007e24 */ /* 0x004fca000f8e00ff */
[----:B------:R1:W-:Y:S01]  /*53c0*/  @P0 ATOMS.AND RZ, [UR8+0x18], R0 ;  /* 0x00001800ffff098c */ /* 0x0003e2000a800008 */
[----:B------:R-:W-:Y:S05]  /*53d0*/  BRA `(.L_x_107) ;  /* 0x0000000000147947 */ /* 0x000fea0003800000 */
.L_x_106:
[----:B------:R-:W-:Y:S02]  /*53e0*/  MOV R2, 0x5400 ;  /* 0x0000540000027802 */ /* 0x000fe40000000f00 */
[----:B---3-5:R-:W-:Y:S05]  /*53f0*/  CALL.REL.NOINC `($__internal_0_$__cuda_sm10x_tcgen05_guardrail_trap_col_being_dealloced_not_returned_by_alloc) ;  /* 0x0000005c00c07944 */ /* 0x028fea0003c00000 */
[----:B------:R-:W-:Y:S05]  /*5400*/  BRA `(.L_x_107) ;  /* 0x0000000000087947 */ /* 0x000fea0003800000 */
.L_x_105:
[----:B------:R-:W-:Y:S02]  /*5410*/  MOV R2, 0x5430 ;  /* 0x0000543000027802 */ /* 0x000fe40000000f00 */
[----:B---3-5:R-:W-:Y:S05]  /*5420*/  CALL.REL.NOINC `($__internal_2_$__cuda_sm10x_tcgen05_guardrail_trap_unallocated_columns_being_dealloced) ;  /* 0x0000005c00cc7944 */ /* 0x028fea0003c00000 */
.L_x_107:
[----:B------:R-:W-:Y:S01]  /*5430*/  NOP ;  /* 0x0000000000007918 */ /* 0x000fe20000000000 */
[----:B------:R-:W-:Y:S05]  /*5440*/  EXIT ;  /* 0x000000000000794d */ /* 0x000fea0003800000 */
.L_x_78:
[----:B------:R-:W-:-:S09]  /*5450*/  UISETP.NE.OR UP0, UPT, UR25, 0x3, !UP5 ;  /* 0x000000031900788c */ /* 0x000fd2000ef05670 */
[----:B------:R-:W-:Y:S05]  /*5460*/  BRA.U UP0, `(.L_x_108) ;  /* 0x0000001100b87547 */ /* 0x000fea000b800000 */
[----:B------:R-:W2:Y:S01]  /*5470*/  LDCU UR31, c[0x0][0x370] ;  /* 0x00006e00ff1f77ac */ /* 0x000ea20008000800 */
[----:B------:R-:W3:Y:S01]  /*5480*/  LDC.64 R16, c[0x0][0x348] ;  /* 0x0000d200ff107b82 */ /* 0x000ee20000000a00 */
[----:B------:R-:W-:Y:S02]  /*5490*/  HFMA2 R13, -RZ, RZ, 0, 0 ;  /* 0x00000000ff0d7431 */ /* 0x000fe400000001ff */
[----:B------:R-:W-:Y:S01]  /*54a0*/  IMAD.MOV.U32 R15, RZ, RZ, 0x1 ;  /* 0x00000001ff0f7424 */ /* 0x000fe200078e00ff */
[----:B------:R-:W2:Y:S01]  /*54b0*/  LDCU.128 UR48, c[0x0][0xb10] ;  /* 0x00016200ff3077ac */ /* 0x000ea20008000c00 */
[----:B------:R-:W-:Y:S01]  /*54c0*/  IMAD.MOV.U32 R14, RZ, RZ, RZ ;  /* 0x000000ffff0e7224 */ /* 0x000fe200078e00ff */
[----:B------:R-:W-:Y:S01]  /*54d0*/  MOV R7, 0x1000 ;  /* 0x0000100000077802 */ /* 0x000fe20000000f00 */
[----:B------:R-:W4:Y:S01]  /*54e0*/  LDCU UR30, c[0x0][0x374] ;  /* 0x00006e80ff1e77ac */ /* 0x000f220008000800 */
[----:B------:R-:W1:Y:S01]  /*54f0*/  LDC.64 R2, c[0x0][0x888] ;  /* 0x00022200ff027b82 */ /* 0x000e620000000a00 */
[----:B------:R-:W4:Y:S01]  /*5500*/  LDCU UR15, c[0x0][0xb0c] ;  /* 0x00016180ff0f77ac */ /* 0x000f220008000800 */
[----:B------:R-:W3:Y:S06]  /*5510*/  LDCU UR52, c[0x0][0xb20] ;  /* 0x00016400ff3477ac */ /* 0x000eec0008000800 */
[----:B------:R-:W1:Y:S01]  /*5520*/  LDC.64 R4, c[0x0][0x890] ;  /* 0x00022400ff047b82 */ /* 0x000e620000000a00 */
[----:B------:R-:W3:Y:S01]  /*5530*/  LDCU UR4, c[0x0][0xb30] ;  /* 0x00016600ff0477ac */ /* 0x000ee20008000800 */
[----:B------:R-:W-:Y:S01]  /*5540*/  UMOV UR21, 0x400 ;  /* 0x0000040000157882 */ /* 0x000fe20000000000 */
[----:B--2---:R-:W-:-:S02]  /*5550*/  UIMAD.WIDE.U32 UR6, UR31, UR48, URZ ;  /* 0x000000301f0672a5 */ /* 0x004fc4000f8e00ff */
[----:B----4-:R-:W-:Y:S02]  /*5560*/  UIMAD.WIDE.U32 UR8, UR30, UR51, URZ ;  /* 0x000000331e0872a5 */ /* 0x010fe4000f8e00ff */
[----:B------:R-:W-:Y:S02]  /*5570*/  ULEA UR21, UR47, UR21, 0x18 ;  /* 0x000000152f157291 */ /* 0x000fe4000f8ec0ff */
[----:B------:R-:W-:Y:S02]  /*5580*/  UPLOP3.LUT UP2, UPT, UPT, UPT, UPT, 0x40, 0x4 ;  /* 0x000000000004789c */ /* 0x000fe40003f4e870 */
[----:B------:R-:W-:Y:S01]  /*5590*/  UIADD3 UR37, UPT, UPT, UR21, 0x1b8, URZ ;  /* 0x000001b815257890 */ /* 0x000fe2000fffe0ff */
[----:B------:R-:W-:Y:S01]  /*55a0*/  UMOV UR6, UR7 ;  /* 0x0000000700067c82 */ /* 0x000fe20008000000 */
[----:B------:R-:W-:Y:S01]  /*55b0*/  UMOV UR38, UR9 ;  /* 0x0000000900267c82 */ /* 0x000fe20008000000 */
[----:B------:R-:W-:Y:S02]  /*55c0*/  UISETP.GE.AND UP0, UPT, UR45, 0x1, UPT ;  /* 0x000000012d00788c */ /* 0x000fe4000bf06270 */
[----:B------:R-:W-:Y:S01]  /*55d0*/  UISETP.NE.AND UP4, UPT, UR45, 0x1, UPT ;  /* 0x000000012d00788c */ /* 0x000fe2000bf85270 */
[----:B------:R-:W2:Y:S01]  /*55e0*/  LDCU.64 UR22, c[0x0][0xb28] ;  /* 0x00016500ff1677ac */ /* 0x000ea20008000a00 */
[----:B------:R-:W-:-:S02]  /*55f0*/  UISETP.NE.AND UP6, UPT, UR15, 0x1, UPT ;  /* 0x000000010f00788c */ /* 0x000fc4000bfc5270 */
[----:B------:R-:W-:Y:S02]  /*5600*/  UISETP.NE.AND UP5, UPT, UR50, 0x1, UPT ;  /* 0x000000013200788c */ /* 0x000fe4000bfa5270 */
[----:B------:R-:W-:Y:S02]  /*5610*/  UIADD3 UR41, UPT, UPT, UR21, 0x1a0, URZ ;  /* 0x000001a015297890 */ /* 0x000fe4000fffe0ff */
[----:B------:R-:W-:Y:S02]  /*5620*/  UIADD3 UR33, UPT, UPT, UR21, 0x1a8, URZ ;  /* 0x000001a815217890 */ /* 0x000fe4000fffe0ff */
[----:B------:R-:W-:Y:S02]  /*5630*/  UIADD3 UR25, UPT, UPT, UR21, 0x1b0, URZ ;  /* 0x000001b015197890 */ /* 0x000fe4000fffe0ff */
[----:B------:R-:W-:Y:S02]  /*5640*/  UPRMT UR37, UR47, 0x654, UR37 ;  /* 0x000006542f257896 */ /* 0x000fe40008000025 */
[----:B------:R-:W-:-:S02]  /*5650*/  USHF.R.U32.HI UR39, URZ, UR49, UR6 ;  /* 0x00000031ff277299 */ /* 0x000fc40008011606 */
[----:B---3--:R-:W-:Y:S02]  /*5660*/  USHF.R.U32.HI UR38, URZ, UR52, UR38 ;  /* 0x00000034ff267299 */ /* 0x008fe40008011626 */
[----:B------:R-:W-:-:S11]  /*5670*/  UISETP.NE.AND UP3, UPT, UR4, 0x1, UPT ;  /* 0x000000010400788c */ /* 0x000fd6000bf65270 */
.L_x_119:
[C---:B------:R-:W-:Y:S02]  /*5680*/  LEA R12, R14.reuse, UR21, 0x3 ;  /* 0x000000150e0c7c11 */ /* 0x040fe4000f8e18ff */
[----:B------:R-:W-:Y:S02]  /*5690*/  SHF.L.U32 R0, R13, 0x1f, RZ ;  /* 0x0000001f0d007819 */ /* 0x000fe400000006ff */
[----:B------:R-:W-:Y:S02]  /*56a0*/  LEA R8, R14, UR21, 0x4 ;  /* 0x000000150e087c11 */ /* 0x000fe4000f8e20ff */
[----:B---3--:R-:W3:Y:S02]  /*56b0*/  SYNCS.PHASECHK.TRANS64.TRYWAIT P0, [R12+URZ+0x1f0], R0 ;  /* 0x0001f0000c0075a7 */ /* 0x008ee400080011ff */
[----:B---3--:R-:W-:Y:S05]  /*56c0*/  @!P0 BRA `(.L_x_109) ;  /* 0x0000005400bc8947 */ /* 0x008fea0003800000 */
.L_x_246:
[----:B------:R-:W4:Y:S01]  /*56d0*/  LDS.128 R8, [R8+0x280] ;  /* 0x0002800008087984 */ /* 0x000f220000000c00 */
[----:B------:R-:W-:Y:S01]  /*56e0*/  UISETP.GE.AND UP0, UPT, UR45, 0x1, UPT ;  /* 0x000000012d00788c */ /* 0x000fe2000bf06270 */
[----:B------:R-:W-:Y:S01]  /*56f0*/  @!PT LDS RZ, [RZ] ;  /* 0x00000000fffff984 */ /* 0x000fe20000000800 */
[----:B------:R-:W-:Y:S01]  /*5700*/  @!PT LDS RZ, [RZ] ;  /* 0x00000000fffff984 */ /* 0x000fe20000000800 */
[----:B------:R-:W-:Y:S01]  /*5710*/  @!PT LDS RZ, [RZ] ;  /* 0x00000000fffff984 */ /* 0x000fe20000000800 */
[----:B------:R-:W-:Y:S01]  /*5720*/  @!PT LDS RZ, [RZ] ;  /* 0x00000000fffff984 */ /* 0x000fe20000000800 */
[----:B------:R1:W-:Y:S06]  /*5730*/  MEMBAR.ALL.CTA ;  /* 0x0000000000007992 */ /* 0x0003ec0000008000 */
[----:B-1----:R-:W1:Y:S01]  /*5740*/  FENCE.VIEW.ASYNC.S ;  /* 0x00000000000073c6 */ /* 0x002e620000000000 */
[----:B----4-:R-:W-:Y:S11]  /*5750*/  LOP3.LUT P0, RZ, R10, 0x1, RZ, 0xc0, !PT ;  /* 0x000000010aff7812 */ /* 0x010ff6000780c0ff */
[----:B------:R-:W-:Y:S02]  /*5760*/  @!UPT UIADD3 URZ, UPT, UPT, URZ, URZ, URZ ;  /* 0x000000fffffff290 */ /* 0x000fe4000fffe0ff */
[----:B-1----:R-:W-:Y:S01]  /*5770*/  VOTEU.ANY UP1, P0 ;  /* 0x0000000000ff7886 */ /* 0x002fe20000020100 */
[----:B------:R-:W-:Y:S11]  /*5780*/  PLOP3.LUT P0, PT, PT, PT, UP1, 0x80, 0x8 ;  /* 0x000000000008781c */ /* 0x000ff60003f0f018 */
[----:B------:R-:W-:Y:S02]  /*5790*/  @!UPT UIADD3 URZ, UPT, UPT, URZ, URZ, URZ ;  /* 0x000000fffffff290 */ /* 0x000fe4000fffe0ff */
[----:B---3--:R-:W-:Y:S02]  /*57a0*/  @P0 SHF.R.U32.HI R0, RZ, 0x10, R9 ;  /* 0x00000010ff000819 */ /* 0x008fe40000011609 */
[----:B------:R-:W-:Y:S02]  /*57b0*/  @P0 MOV R6, R8 ;  /* 0x0000000800060202 */ /* 0x000fe40000000f00 */
[----:B------:R-:W-:Y:S01]  /*57c0*/  @P0 R2UR UR4, R0 ;  /* 0x00000000000402ca */ /* 0x000fe200000e0000 */
[----:B------:R-:W-:Y:S01]  /*57d0*/  VIADD R0, R12, 0x200 ;  /* 0x000002000c007836 */ /* 0x000fe20000000000 */
[----:B------:R-:W-:Y:S02]  /*57e0*/  @P0 LOP3.LUT R8, R9, 0xffff, RZ, 0xc0, !PT ;  /* 0x0000ffff09080812 */ /* 0x000fe400078ec0ff */
[----:B------:R-:W-:Y:S02]  /*57f0*/  @P0 R2UR UR6, R6 ;  /* 0x00000000060602ca */ /* 0x000fe400000e0000 */
[----:B------:R-:W-:Y:S02]  /*5800*/  PRMT R0, RZ, 0x654, R0 ;  /* 0x00000654ff007816 */ /* 0x000fe40000000000 */
[----:B------:R-:W-:Y:S02]  /*5810*/  @P0 R2UR UR5, R8 ;  /* 0x00000000080502ca */ /* 0x000fe400000e0000 */
[----:B------:R1:W-:Y:S03]  /*5820*/  SYNCS.ARRIVE.TRANS64.RED.A1T0 RZ, [R0+URZ], RZ ;  /* 0x000000ff00ff79a7 */ /* 0x0003e600081004ff */
[----:B------:R-:W-:Y:S04]  /*5830*/  @UP1 UMOV UR29, UR4 ;  /* 0x00000004001d1c82 */ /* 0x000fe80008000000 */
[----:B------:R-:W-:Y:S04]  /*5840*/  @UP1 UMOV UR14, UR6 ;  /* 0x00000006000e1c82 */ /* 0x000fe80008000000 */
[----:B------:R-:W-:Y:S01]  /*5850*/  @UP1 UMOV UR13, UR5 ;  /* 0x00000005000d1c82 */ /* 0x000fe20008000000 */
[----:B------:R-:W-:Y:S05]  /*5860*/  BRA.U !UP0, `(.L_x_110) ;  /* 0x0000000108a47547 */ /* 0x000fea000b800000 */
[----:B------:R-:W-:Y:S02]  /*5870*/  UIMAD.WIDE.U32 UR16, UR13, UR51, URZ ;  /* 0x000000330d1072a5 */ /* 0x000fe4000f8e00ff */
[----:B------:R-:W-:Y:S02]  /*5880*/  UIMAD.WIDE.U32 UR18, UR14, UR48, URZ ;  /* 0x000000300e1272a5 */ /* 0x000fe4000f8e00ff */
[----:B------:R-:W-:Y:S02]  /*5890*/  USEL UR4, UR30, UR38, !UP5 ;  /* 0x000000261e047287 */ /* 0x000fe4000e800000 */
[----:B------:R-:W-:Y:S02]  /*58a0*/  USEL UR7, UR31, UR39, !UP6 ;  /* 0x000000271f077287 */ /* 0x000fe4000f000000 */
[----:B--2---:R-:W-:Y:S02]  /*58b0*/  UIMAD.WIDE.U32 UR8, UR4, UR22, URZ ;  /* 0x00000016040872a5 */ /* 0x004fe4000f8e00ff */
[----:B------:R-:W-:Y:S01]  /*58c0*/  UIMAD.WIDE.U32 UR10, UR7, UR22, URZ ;  /* 0x00000016070a72a5 */ /* 0x000fe2000f8e00ff */
[----:B------:R-:W-:Y:S02]  /*58d0*/  UMOV UR5, UR17 ;  /* 0x0000001100057c82 */ /* 0x000fe40008000000 */
[----:B------:R-:W-:Y:S03]  /*58e0*/  USHF.R.U32.HI UR6, URZ, UR52, UR5 ;  /* 0x00000034ff067299 */ /* 0x000fe60008011605 */
[----:B------:R-:W-:Y:S01]  /*58f0*/  UMOV UR5, UR19 ;  /* 0x0000001300057c82 */ /* 0x000fe20008000000 */
[----:B------:R-:W-:Y:S02]  /*5900*/  USEL UR6, UR13, UR6, !UP5 ;  /* 0x000000060d067287 */ /* 0x000fe4000e800000 */
[----:B------:R-:W-:Y:S03]  /*5910*/  USHF.R.U32.HI UR12, URZ, UR49, UR5 ;  /* 0x00000031ff0c7299 */ /* 0x000fe60008011605 */
[----:B------:R-:W-:Y:S02]  /*5920*/  UMOV UR5, UR9 ;  /* 0x0000000900057c82 */ /* 0x000fe40008000000 */
[----:B------:R-:W-:Y:S03]  /*5930*/  @UP4 USHF.R.U32.HI UR4, URZ, UR23, UR5 ;  /* 0x00000017ff044299 */ /* 0x000fe60008011605 */
[----:B------:R-:W-:Y:S01]  /*5940*/  UMOV UR5, UR11 ;  /* 0x0000000b00057c82 */ /* 0x000fe20008000000 */
[----:B------:R-:W-:Y:S02]  /*5950*/  UIMAD UR4, UR45, UR4, URZ ;  /* 0x000000042d0472a4 */ /* 0x000fe4000f8e02ff */
[----:B------:R-:W-:Y:S02]  /*5960*/  @UP4 USHF.R.U32.HI UR7, URZ, UR23, UR5 ;  /* 0x00000017ff074299 */ /* 0x000fe40008011605 */
[----:B------:R-:W-:Y:S02]  /*5970*/  UIMAD.WIDE.U32 UR10, UR6, UR22, URZ ;  /* 0x00000016060a72a5 */ /* 0x000fe4000f8e00ff */
[----:B------:R-:W-:Y:S02]  /*5980*/  USEL UR5, UR14, UR12, !UP6 ;  /* 0x0000000c0e057287 */ /* 0x000fe4000f000000 */
[----:B------:R-:W-:Y:S02]  /*5990*/  UIMAD UR8, UR45, UR7, URZ ;  /* 0x000000072d0872a4 */ /* 0x000fe4000f8e02ff */
[----:B------:R-:W-:Y:S03]  /*59a0*/  UISETP.GE.AND UP0, UPT, UR6, UR4, UPT ;  /* 0x000000040600728c */ /* 0x000fe6000bf06270 */
[----:B------:R-:W-:Y:S01]  /*59b0*/  UMOV UR4, UR11 ;  /* 0x0000000b00047c82 */ /* 0x000fe20008000000 */
[----:B------:R-:W-:Y:S02]  /*59c0*/  UISETP.GE.OR UP0, UPT, UR5, UR8, UP0 ;  /* 0x000000080500728c */ /* 0x000fe40008706670 */
[----:B------:R-:W-:Y:S02]  /*59d0*/  USHF.R.U32.HI UR4, URZ, UR23, UR4 ;  /* 0x00000017ff047299 */ /* 0x000fe40008011604 */
[----:B------:R-:W-:Y:S02]  /*59e0*/  UIMAD.WIDE.U32 UR8, UR5, UR22, URZ ;  /* 0x00000016050872a5 */ /* 0x000fe4000f8e00ff */
[----:B------:R-:W-:Y:S04]  /*59f0*/  USEL UR10, UR6, UR4, !UP4 ;  /* 0x00000004060a7287 */ /* 0x000fe8000e000000 */
[----:B------:R-:W-:Y:S01]  /*5a00*/  UIADD3 UR11, UPT, UPT, -UR10, URZ, URZ ;  /* 0x000000ff0a0b7290 */ /* 0x000fe2000fffe1ff */
[----:B------:R-:W-:Y:S02]  /*5a10*/  @!UP0 UMOV UR4, UR9 ;  /* 0x0000000900048c82 */ /* 0x000fe40008000000 */
[----:B------:R-:W-:Y:S02]  /*5a20*/  @!UP0 USHF.R.U32.HI UR4, URZ, UR23, UR4 ;  /* 0x00000017ff048299 */ /* 0x000fe40008011604 */
[----:B------:R-:W-:Y:S02]  /*5a30*/  UIMAD UR8, UR45, UR11, UR6 ;  /* 0x0000000b2d0872a4 */ /* 0x000fe4000f8e0206 */
[----:B------:R-:W-:Y:S04]  /*5a40*/  @!UP0 USEL UR4, UR5, UR4, !UP4 ;  /* 0x0000000405048287 */ /* 0x000fe8000e000000 */
[----:B------:R-:W-:Y:S02]  /*5a50*/  @!UP0 UIMAD UR7, UR7, UR8, UR4 ;  /* 0x00000008070782a4 */ /* 0x000fe4000f8e0204 */
[----:B------:R-:W-:Y:S02]  /*5a60*/  @!UP0 UIADD3 UR9, UPT, UPT, UR10, -UR4, URZ ;  /* 0x800000040a098290 */ /* 0x000fe4000fffe0ff */
[----:B------:R-:W-:Y:S02]  /*5a70*/  UIADD3 UR8, UPT, UPT, -UR6, URZ, URZ ;  /* 0x000000ff06087290 */ /* 0x000fe4000fffe1ff */
[----:B------:R-:W-:Y:S02]  /*5a80*/  UIADD3 UR4, UPT, UPT, -UR5, URZ, URZ ;  /* 0x000000ff05047290 */ /* 0x000fe4000fffe1ff */
[----:B------:R-:W-:Y:S03]  /*5a90*/  @!UP0 UIMAD UR6, UR9, UR45, UR5 ;  /* 0x0000002d090682a4 */ /* 0x000fe6000f8e0205 */
[----:B------:R-:W-:Y:S01]  /*5aa0*/  @!UP0 UMOV UR5, UR7 ;  /* 0x0000000700058c82 */ /* 0x000fe20008000000 */
[----:B------:R-:W-:Y:S02]  /*5ab0*/  UIMAD UR7, UR15, UR4, UR14 ;  /* 0x000000040f0772a4 */ /* 0x000fe4000f8e020e */
[----:B------:R-:W-:Y:S02]  /*5ac0*/  UIMAD UR4, UR50, UR8, UR13 ;  /* 0x00000008320472a4 */ /* 0x000fe4000f8e020d */
[----:B------:R-:W-:Y:S02]  /*5ad0*/  UIMAD UR14, UR5, UR15, UR7 ;  /* 0x0000000f050e72a4 */ /* 0x000fe4000f8e0207 */
[----:B------:R-:W-:Y:S11]  /*5ae0*/  UIMAD UR13, UR6, UR50, UR4 ;  /* 0x00000032060d72a4 */ /* 0x000ff6000f8e0204 */
[----:B------:R-:W-:Y:S01]  /*5af0*/  @!UPT UIADD3 URZ, UPT, UPT, URZ, URZ, URZ ;  /* 0x000000fffffff290 */ /* 0x000fe2000fffe0ff */
.L_x_110:
[----:B------:R-:W3:Y:S01]  /*5b00*/  @!UP3 LDCU.128 UR8, c[0x0][0xb10] ;  /* 0x00016200ff08b7ac */ /* 0x000ee20008000c00 */
[C---:B------:R-:W-:Y:S02]  /*5b10*/  ISETP.NE.U32.AND P1, PT, R4.reuse, RZ, PT ;  /* 0x000000ff0400720c */ /* 0x040fe40003f25070 */
[----:B------:R-:W-:Y:S02]  /*5b20*/  ISETP.NE.U32.AND P0, PT, R4, RZ, PT ;  /* 0x000000ff0400720c */ /* 0x000fe40003f05070 */
[C---:B------:R-:W-:Y:S02]  /*5b30*/  ISETP.NE.AND.EX P1, PT, R5.reuse, RZ, PT, P1 ;  /* 0x000000ff0500720c */ /* 0x040fe40003f25310 */
[----:B------:R-:W-:Y:S01]  /*5b40*/  ISETP.NE.AND.EX P0, PT, R5, RZ, PT, P0 ;  /* 0x000000ff0500720c */ /* 0x000fe20003f05300 */
[----:B------:R-:W4:Y:S01]  /*5b50*/  @!UP3 LDCU UR5, c[0x0][0xb0c] ;  /* 0x00016180ff05b7ac */ /* 0x000f220008000800 */
[----:B------:R-:W-:Y:S01]  /*5b60*/  SHF.L.U32 R9, R15, 0x1f, RZ ;  /* 0x0000001f0f097819 */ /* 0x000fe200000006ff */
[----:B------:R-:W-:Y:S02]  /*5b70*/  USHF.L.U32 UR42, UR28, 0x7, URZ ;  /* 0x000000071c2a7899 */ /* 0x000fe400080006ff */
[----:B------:R-:W-:Y:S02]  /*5b80*/  USHF.L.U32 UR43, UR20, 0x6, URZ ;  /* 0x00000006142b7899 */ /* 0x000fe400080006ff */
[----:B---3--:R-:W-:Y:S07]  /*5b90*/  UIMAD.WIDE.U32 UR6, UR14, UR8, URZ ;  /* 0x000000080e0672a5 */ /* 0x008fee000f8e00ff */
[----:B------:R-:W-:Y:S01]  /*5ba0*/  @!UP3 UMOV UR4, UR7 ;  /* 0x000000070004bc82 */ /* 0x000fe20008000000 */
[----:B----4-:R-:W-:Y:S02]  /*5bb0*/  @!UP3 UISETP.NE.AND UP0, UPT, UR5, 0x1, UPT ;  /* 0x000000010500b88c */ /* 0x010fe4000bf05270 */
[----:B------:R-:W-:Y:S02]  /*5bc0*/  @!UP3 USHF.R.U32.HI UR4, URZ, UR9, UR4 ;  /* 0x00000009ff04b299 */ /* 0x000fe40008011604 */
[----:B------:R-:W-:Y:S02]  /*5bd0*/  UIMAD.WIDE.U32 UR6, UR13, UR11, URZ ;  /* 0x0000000b0d0672a5 */ /* 0x000fe4000f8e00ff */
[----:B------:R-:W-:Y:S02]  /*5be0*/  @!UP3 USEL UR8, UR14, UR4, !UP0 ;  /* 0x000000040e08b287 */ /* 0x000fe4000c000000 */
[----:B------:R-:W-:Y:S03]  /*5bf0*/  @!UP3 UISETP.NE.AND UP0, UPT, UR10, 0x1, UPT ;  /* 0x000000010a00b88c */ /* 0x000fe6000bf05270 */
[----:B------:R-:W-:Y:S02]  /*5c00*/  @!UP3 UMOV UR6, UR7 ;  /* 0x000000070006bc82 */ /* 0x000fe40008000000 */
[----:B------:R-:W3:Y:S02]  /*5c10*/  @!UP3 LDCU UR4, c[0x0][0xb20] ;  /* 0x00016400ff04b7ac */ /* 0x000ee40008000800 */
[----:B---3--:R-:W-:Y:S04]  /*5c20*/  @!UP3 USHF.R.U32.HI UR6, URZ, UR4, UR6 ;  /* 0x00000004ff06b299 */ /* 0x008fe80008011606 */
[----:B------:R-:W-:Y:S04]  /*5c30*/  @!UP3 USEL UR6, UR13, UR6, !UP0 ;  /* 0x000000060d06b287 */ /* 0x000fe8000c000000 */
[----:B------:R-:W-:Y:S02]  /*5c40*/  @!UP3 UIADD3 UR4, UPT, UPT, -UR8, UR6, URZ ;  /* 0x000000060804b290 */ /* 0x000fe4000fffe1ff */
[----:B------:R-:W-:Y:S02]  /*5c50*/  @!UP3 UIADD3 UR6, UPT, UPT, UR8, -UR6, URZ ;  /* 0x800000060806b290 */ /* 0x000fe4000fffe0ff */
[----:B------:R-:W-:Y:S02]  /*5c60*/  @!UP3 UIMAD UR14, UR4, UR5, UR14 ;  /* 0x00000005040eb2a4 */ /* 0x000fe4000f8e020e */
[----:B------:R-:W-:Y:S01]  /*5c70*/  @!UP3 UIMAD UR13, UR6, UR10, UR13 ;  /* 0x0000000a060db2a4 */ /* 0x000fe2000f8e020d */
[----:B------:R-:W-:Y:S11]  /*5c80*/  BRA.U UP2, `(.L_x_111) ;  /* 0x0000000102107547 */ /* 0x000ff6000b800000 */
[----:B------:R-:W-:Y:S04]  /*5c90*/  MOV R6, UR46 ;  /* 0x0000002e00067c02 */ /* 0x000fe80008000f00 */
[----:B------:R-:W-:Y:S04]  /*5ca0*/  SHF.L.U32 R6, R6, 0x1f, RZ ;  /* 0x0000001f06067819 */ /* 0x000fe800000006ff */
[----:B------:R-:W3:Y:S02]  /*5cb0*/  SYNCS.PHASECHK.TRANS64.TRYWAIT P2, [UR21+0x1e8], R6 ;  /* 0x0001e806ff0075a7 */ /* 0x000ee40008041115 */
[----:B---3--:R-:W-:Y:S05]  /*5cc0*/  @!P2 BRA `(.L_x_112) ;  /* 0x000000500050a947 */ /* 0x008fea0003800000 */
.L_x_111:
[----:B------:R-:W-:Y:S05]  /*5cd0*/  @!P1 BRA `(.L_x_113) ;  /* 0x0000000000309947 */ /* 0x000fea0003800000 */
[----:B------:R-:W-:Y:S01]  /*5ce0*/  ISETP.NE.U32.AND P1, PT, R2, RZ, PT ;  /* 0x000000ff0200720c */ /* 0x000fe20003f25070 */
[----:B------:R-:W3:Y:S01]  /*5cf0*/  LDCU.64 UR4, c[0x0][0x358] ;  /* 0x00006b00ff0477ac */ /* 0x000ee20008000a00 */
[----:B------:R-:W-:Y:S02]  /*5d00*/  IMAD.MOV.U32 R50, RZ, RZ, 0x1 ;  /* 0x00000001ff327424 */ /* 0x000fe400078e00ff */
[----:B------:R-:W-:Y:S11]  /*5d10*/  ISETP.NE.AND.EX P1, PT, R3, RZ, PT, P1 ;  /* 0x000000ff0300720c */ /* 0x000ff60003f25310 */
[----:B------:R-:W-:Y:S02]  /*5d20*/  @!UPT UIADD3 URZ, UPT, UPT, URZ, URZ, URZ ;  /* 0x000000fffffff290 */ /* 0x000fe4000fffe0ff */
[----:B------:R-:W4:Y:S01]  /*5d30*/  @P1 LDC.64 R10, c[0x0][0x888] ;  /* 0x00022200ff0a1b82 */ /* 0x000f220000000a00 */
[----:B-1----:R-:W-:Y:S04]  /*5d40*/  @P1 IMAD R0, R4, UR36, RZ ;  /* 0x0000002404001c24 */ /* 0x002fe8000f8e02ff */
[----:B----4-:R-:W-:Y:S04]  /*5d50*/  @P1 IMAD.WIDE R10, R0, 0x4, R10 ;  /* 0x00000004000a1825 */ /* 0x010fe800078e020a */
[----:B------:R-:W-:Y:S01]  /*5d60*/  HFMA2 R0, -RZ, RZ, 0, 5.9604644775390625e-08 ;  /* 0x00000001ff007431 */ /* 0x000fe200000001ff */
[----:B---3-5:R3:W5:Y:S04]  /*5d70*/  @P1 LDG.E R27, desc[UR4][R10.64] ;  /* 0x000000040a1b1981 */ /* 0x028768000c1e1900 */
[----:B------:R-:W-:Y:S01]  /*5d80*/  @!P1 PRMT R50, R0, 0x7610, R50 ;  /* 0x0000761000329816 */ /* 0x000fe20000000032 */
[----:B---3--:R-:W4:Y:S06]  /*5d90*/  @!P1 LDC R27, c[0x0][0x880] ;  /* 0x00022000ff1b9b82 */ /* 0x008f2c0000000800 */
.L_x_113:
[----:B----45:R-:W-:Y:S01]  /*5da0*/  @!P0 FSETP.EQ.AND P1, PT, R27, RZ, PT ;  /* 0x000000ff1b00820b */ /* 0x030fe20003f22000 */
[----:B------:R-:W-:Y:S01]  /*5db0*/  @!UPT UIADD3 URZ, UPT, UPT, URZ, URZ, URZ ;  /* 0x000000fffffff290 */ /* 0x000fe2000fffe0ff */
[----:B------:R-:W-:Y:S11]  /*5dc0*/  @!P0 BRA `(.L_x_114) ;  /* 0x0000000000188947 */ /* 0x000ff60003800000 */
[----:B------:R-:W-:Y:S02]  /*5dd0*/  LOP3.LUT P0, RZ, R50, 0xff, RZ, 0xc0, !PT ;  /* 0x000000ff32ff7812 */ /* 0x000fe4000780c0ff */
[----:B------:R-:W-:Y:S04]  /*5de0*/  ISETP.NE.U32.AND P1, PT, R2, RZ, PT ;  /* 0x000000ff0200720c */ /* 0x000fe80003f25070 */
[----:B------:R-:W-:Y:S04]  /*5df0*/  ISETP.NE.AND.EX P1, PT, R3, RZ, PT, P1 ;  /* 0x000000ff0300720c */ /* 0x000fe80003f25310 */
[----:B------:R-:W-:Y:S03]  /*5e00*/  PLOP3.LUT P1, PT, P1, PT, PT, 0x8, 0x80 ;  /* 0x000000000080781c */ /* 0x000fe60000f2e170 */
[----:B------:R-:W-:Y:S11]  /*5e10*/  @P0 FSETP.EQ.AND P1, PT, R27, RZ, PT ;  /* 0x000000ff1b00020b */ /* 0x000ff60003f22000 */
[----:B------:R-:W-:Y:S02]  /*5e20*/  @!UPT UIADD3 URZ, UPT, UPT, URZ, URZ, URZ ;  /* 0x000000fffffff290 */ /* 0x000fe4000fffe0ff */
.L_x_114:
[----:B------:R-:W3:Y:S01]  /*5e30*/  SYNCS.PHASECHK.TRANS64.TRYWAIT P2, [UR21+0x1c0], R9 ;  /* 0x0001c009ff0075a7 */ /* 0x000ee20008041115 */
[----:B------:R-:W-:Y:S04]  /*5e40*/  ELECT P0, URZ, PT ;  /* 0x0000000000ff782f */ /* 0x000fe80003800000 */
[----:B------:R-:W-:Y:S11]  /*5e50*/  PLOP3.LUT P1, PT, P1, P0, PT, 0xf2, 0x2f ;  /* 0x00000000002f781c */ /* 0x000ff60000f21e72 */
[----:B------:R-:W-:Y:S02]  /*5e60*/  @!UPT UIADD3 URZ, UPT, UPT, URZ, URZ, URZ ;  /* 0x000000fffffff290 */ /* 0x000fe4000fffe0ff */
[----:B------:R-:W-:Y:S05]  /*5e70*/  @!P1 IADD3 R8, P0, PT, R16, 0x580, RZ ;  /* 0x0000058010089810 */ /* 0x000fea0007f1e0ff */
[----:B-1----:R-:W-:Y:S01]  /*5e80*/  @!P1 IMAD.X R6, RZ, RZ, R17, P0 ;  /* 0x000000ffff069224 */ /* 0x002fe200000e0611 */
[----:B---3--:R-:W-:Y:S07]  /*5e90*/  @!P2 BRA `(.L_x_115) ;  /* 0x0000004c00f4a947 */ /* 0x008fee0003800000 */
.L_x_249:
[----:B------:R-:W-:Y:S01]  /*5ea0*/  @!P1 R2UR UR5, R8 ;  /* 0x00000000080592ca */ /* 0x000fe200000e0000 */
[----:B------:R-:W-:Y:S01]  /*5eb0*/  VOTEU.ALL UP0, P1 ;  /* 0x0000000000ff7886 */ /* 0x000fe20000800000 */
[----:B------:R-:W-:Y:S01]  /*5ec0*/  @!P1 R2UR UR4, R6 ;  /* 0x00000000060492ca */ /* 0x000fe200000e0000 */
[----:B------:R-:W-:Y:S01]  /*5ed0*/  UMOV UR16, 0x0 ;  /* 0x0000000000107882 */ /* 0x000fe20000000000 */
[----:B------:R-:W-:Y:S01]  /*5ee0*/  UMOV UR17, 0x10000000 ;  /* 0x1000000000117882 */ /* 0x000fe20000000000 */
[----:B------:R-:W-:Y:S01]  /*5ef0*/  UMOV UR44, UR36 ;  /* 0x00000024002c7c82 */ /* 0x000fe20008000000 */
[----:B------:R-:W-:Y:S01]  /*5f00*/  @!UP0 UIADD3 UR40, UPT, UPT, UR21, 0x300, URZ ;  /* 0x0000030015288890 */ /* 0x000fe2000fffe0ff */
[----:B-1----:R-:W-:Y:S01]  /*5f10*/  @!P1 IMAD.MOV.U32 R0, RZ, RZ, 0x1000 ;  /* 0x00001000ff009424 */ /* 0x002fe200078e00ff */
[----:B------:R-:W-:Y:S01]  /*5f20*/  @!UP0 UIADD3 UR10, UPT, UPT, UR42, 0x40, URZ ;  /* 0x000000402a0a8890 */ /* 0x000fe2000fffe0ff */
[----:B------:R-:W-:Y:S01]  /*5f30*/  @!P1 IADD3 R8, P0, PT, R16, 0x580, RZ ;  /* 0x0000058010089810 */ /* 0x000fe20007f1e0ff */
[----:B------:R-:W-:Y:S01]  /*5f40*/  @!UP0 UIADD3 UR8, UPT, UPT, UR21, 0xb00, URZ ;  /* 0x00000b0015088890 */ /* 0x000fe2000fffe0ff */
[----:B------:R-:W-:Y:S02]  /*5f50*/  VOTEU.ALL UP0, P1 ;  /* 0x0000000000ff7886 */ /* 0x000fe40000800000 */
[----:B------:R-:W-:Y:S01]  /*5f60*/  IMAD.U32 R10, RZ, RZ, UR5 ;  /* 0x00000005ff0a7e24 */ /* 0x000fe2000f8e00ff */
[----:B------:R-:W-:Y:S01]  /*5f70*/  UMOV UR9, UR41 ;  /* 0x0000002900097c82 */ /* 0x000fe20008000000 */
[----:B------:R-:W-:Y:S01]  /*5f80*/  IMAD.U32 R11, RZ, RZ, UR4 ;  /* 0x00000004ff0b7e24 */ /* 0x000fe2000f8e00ff */
[----:B------:R-:W-:Y:S01]  /*5f90*/  UMOV UR11, UR43 ;  /* 0x0000002b000b7c82 */ /* 0x000fe20008000000 */
[----:B------:R-:W-:Y:S01]  /*5fa0*/  UMOV UR12, UR36 ;  /* 0x00000024000c7c82 */ /* 0x000fe20008000000 */
[----:B------:R-:W-:Y:S01]  /*5fb0*/  @!P1 R2UR UR4, R10 ;  /* 0x000000000a0492ca */ /* 0x000fe200000e0000 */
[----:B------:R-:W-:Y:S01]  /*5fc0*/  UPRMT UR6, UR47, 0x654, UR41 ;  /* 0x000006542f067896 */ /* 0x000fe20008000029 */
[----:B------:R-:W-:Y:S01]  /*5fd0*/  @!P1 R2UR UR5, R11 ;  /* 0x000000000b0592ca */ /* 0x000fe200000e0000 */
[----:B------:R-:W-:Y:S11]  /*5fe0*/  @!P1 IMAD.X R6, RZ, RZ, R17, P0 ;  /* 0x000000ffff069224 */ /* 0x000ff600000e0611 */
[----:B------:R-:W-:Y:S01]  /*5ff0*/  @!UPT UIADD3 URZ, UPT, UPT, URZ, URZ, URZ ;  /* 0x000000fffffff290 */ /* 0x000fe2000fffe0ff */
[----:B------:R1:W-:Y:S01]  /*6000*/  @!UP0 UTMALDG.3D [UR40], [UR4], desc[UR16] ;  /* 0x00001028040085b4 */ /* 0x0003e20008011000 */
[----:B------:R-:W-:Y:S05]  /*6010*/  VOTEU.ALL UP0, P1 ;  /* 0x0000000000ff7886 */ /* 0x000fea0000800000 */
[----:B------:R1:W-:Y:S01]  /*6020*/  @!UP0 UTMALDG.3D [UR8], [UR4], desc[UR16] ;  /* 0x00001008040085b4 */ /* 0x0003e20008011000 */
[----:B------:R1:W-:Y:S01]  /*6030*/  @!P1 SYNCS.ARRIVE.TRANS64.RED.A0TR RZ, [UR21+0x1a0], R0 ;  /* 0x0001a000ffff99a7 */ /* 0x0003e20008300415 */
[----:B------:R-:W-:Y:S01]  /*6040*/  SYNCS.ARRIVE.TRANS64.RED.A1T0 RZ, [UR6], RZ ;  /* 0x000000ffffff79a7 */ /* 0x000fe20008100406 */
[----:B------:R-:W3:Y:S02]  /*6050*/  SYNCS.PHASECHK.TRANS64.TRYWAIT P2, [UR21+0x1c8], R9 ;  /* 0x0001c809ff0075a7 */ /* 0x000ee40008041115 */
[----:B-1-3--:R-:W-:Y:S05]  /*6060*/  @!P2 BRA `(.L_x_116) ;  /* 0x0000004c0098a947 */ /* 0x00afea0003800000 */
.L_x_251:
        /* <DEDUP_REMOVED lines=10> */
[----:B------:R-:W-:Y:S02]  /*6110*/  @!UP0 UIADD3 UR10, UPT, UPT, UR42, 0x50, URZ ;  /* 0x000000502a0a8890 */ /* 0x000fe4000fffe0ff */
[----:B------:R-:W-:Y:S01]  /*6120*/  @!UP0 UIADD3 UR8, UPT, UPT, UR21, 0x1b00, URZ ;  /* 0x00001b0015088890 */ /* 0x000fe2000fffe0ff */
[----:B------:R-:W-:Y:S01]  /*6130*/  IMAD.U32 R10, RZ, RZ, UR5 ;  /* 0x00000005ff0a7e24 */ /* 0x000fe2000f8e00ff */
[----:B------:R-:W-:Y:S01]  /*6140*/  VOTEU.ALL UP0, P1 ;  /* 0x0000000000ff7886 */ /* 0x000fe20000800000 */
[----:B------:R-:W-:Y:S01]  /*6150*/  IMAD.U32 R11, RZ, RZ, UR4 ;  /* 0x00000004ff0b7e24 */ /* 0x000fe2000f8e00ff */
[----:B------:R-:W-:Y:S01]  /*6160*/  UMOV UR9, UR33 ;  /* 0x0000002100097c82 */ /* 0x000fe20008000000 */
[----:B------:R-:W-:Y:S01]  /*6170*/  UMOV UR11, UR43 ;  /* 0x0000002b000b7c82 */ /* 0x000fe20008000000 */
[----:B------:R-:W-:Y:S01]  /*6180*/  @!P1 R2UR UR4, R10 ;  /* 0x000000000a0492ca */ /* 0x000fe200000e0000 */
[----:B------:R-:W-:Y:S01]  /*6190*/  UMOV UR12, UR36 ;  /* 0x00000024000c7c82 */ /* 0x000fe20008000000 */
[----:B------:R-:W-:Y:S01]  /*61a0*/  @!P1 R2UR UR5, R11 ;  /* 0x000000000b0592ca */ /* 0x000fe200000e0000 */
[----:B------:R-:W-:Y:S01]  /*61b0*/  UPRMT UR6, UR47, 0x654, UR33 ;  /* 0x000006542f067896 */ /* 0x000fe20008000021 */
[----:B------:R-:W-:Y:S11]  /*61c0*/  @!P1 IMAD.X R6, RZ, RZ, R17, P0 ;  /* 0x000000ffff069224 */ /* 0x000ff600000e0611 */
[----:B------:R1:W-:Y:S01]  /*61d0*/  @!UP0 UTMALDG.3D [UR32], [UR4], desc[UR16] ;  /* 0x00001020040085b4 */ /* 0x0003e20008011000 */
[----:B------:R-:W-:Y:S05]  /*61e0*/  VOTEU.ALL UP0, P1 ;  /* 0x0000000000ff7886 */ /* 0x000fea0000800000 */
[----:B------:R1:W-:Y:S01]  /*61f0*/  @!UP0 UTMALDG.3D [UR8], [UR4], desc[UR16] ;  /* 0x00001008040085b4 */ /* 0x0003e20008011000 */
[----:B------:R1:W-:Y:S01]  /*6200*/  @!P1 SYNCS.ARRIVE.TRANS64.RED.A0TR RZ, [UR21+0x1a8], R0 ;  /* 0x0001a800ffff99a7 */ /* 0x0003e20008300415 */
[----:B------:R-:W-:Y:S01]  /*6210*/  SYNCS.ARRIVE.TRANS64.RED.A1T0 RZ, [UR6], RZ ;  /* 0x000000ffffff79a7 */ /* 0x000fe20008100406 */
[----:B------:R-:W3:Y:S02]  /*6220*/  SYNCS.PHASECHK.TRANS64.TRYWAIT P2, [UR21+0x1d0], R9 ;  /* 0x0001d009ff0075a7 */ /* 0x000ee40008041115 */
[----:B-1-3--:R-:W-:Y:S05]  /*6230*/  @!P2 BRA `(.L_x_117) ;  /* 0x0000004c003ca947 */ /* 0x00afea0003800000 */
.L_x_253:
        /* <DEDUP_REMOVED lines=9> */
[----:B------:R-:W-:Y:S01]  /*62d0*/  VIADD R14, R14, 0x1 ;  /* 0x000000010e0e7836 */ /* 0x000fe20000000000 */
        /* <DEDUP_REMOVED lines=10> */
[----:B------:R-:W-:Y:S01]  /*6380*/  UMOV UR12, UR36 ;  /* 0x00000024000c7c82 */ /* 0x000fe20008000000 */
[----:B------:R-:W-:Y:S11]  /*6390*/  UPRMT UR6, UR47, 0x654, UR25 ;  /* 0x000006542f067896 */ /* 0x000ff60008000019 */
[----:B------:R1:W-:Y:S01]  /*63a0*/  @!UP0 UTMALDG.3D [UR24], [UR4], desc[UR16] ;  /* 0x00001018040085b4 */ /* 0x0003e20008011000 */
[----:B------:R-:W-:Y:S05]  /*63b0*/  VOTEU.ALL UP0, P1 ;  /* 0x0000000000ff7886 */ /* 0x000fea0000800000 */
[----:B------:R1:W-:Y:S01]  /*63c0*/  @!UP0 UTMALDG.3D [UR8], [UR4], desc[UR16] ;  /* 0x00001008040085b4 */ /* 0x0003e20008011000 */
[----:B------:R1:W-:Y:S01]  /*63d0*/  @!P1 SYNCS.ARRIVE.TRANS64.RED.A0TR RZ, [UR21+0x1b0], R0 ;  /* 0x0001b000ffff99a7 */ /* 0x0003e20008300415 */
[----:B------:R-:W-:Y:S01]  /*63e0*/  SYNCS.ARRIVE.TRANS64.RED.A1T0 RZ, [UR6], RZ ;  /* 0x000000ffffff79a7 */ /* 0x000fe20008100406 */
[----:B------:R-:W3:Y:S02]  /*63f0*/  SYNCS.PHASECHK.TRANS64.TRYWAIT P0, [UR21+0x1d8], R9 ;  /* 0x0001d809ff0075a7 */ /* 0x000ee40008001115 */
[----:B-1-3--:R-:W-:Y:S05]  /*6400*/  @!P0 BRA `(.L_x_118) ;  /* 0x0000004800e08947 */ /* 0x00afea0003800000 */
.L_x_255:
[----:B------:R-:W-:Y:S01]  /*6410*/  UPLOP3.LUT UP2, UPT, UPT, UPT, UPT, 0x80, 0x8 ;  /* 0x000000000008789c */ /* 0x000fe20003f4f070 */
[----:B------:R-:W-:Y:S01]  /*6420*/  @!P1 IADD3 R6, P0, PT, R16, 0x580, RZ ;  /* 0x0000058010069810 */ /* 0x000fe20007f1e0ff */
[----:B------:R-:W-:Y:S01]  /*6430*/  UMOV UR6, 0x0 ;  /* 0x0000000000067882 */ /* 0x000fe20000000000 */
[----:B------:R-:W-:Y:S01]  /*6440*/  UMOV UR7, 0x10000000 ;  /* 0x1000000000077882 */ /* 0x000fe20000000000 */
[----:B------:R-:W-:Y:S01]  /*6450*/  VOTEU.ALL UP0, P1 ;  /* 0x0000000000ff7886 */ /* 0x000fe20000800000 */
[----:B------:R-:W-:Y:S01]  /*6460*/  @!P1 R2UR UR5, R6 ;  /* 0x00000000060592ca */ /* 0x000fe200000e0000 */
[----:B-1----:R-:W-:Y:S01]  /*6470*/  @!P1 IMAD.X R0, RZ, RZ, R17, P0 ;  /* 0x000000ffff009224 */ /* 0x002fe200000e0611 */
[----:B------:R-:W-:Y:S01]  /*6480*/  UMOV UR19, UR43 ;  /* 0x0000002b00137c82 */ /* 0x000fe20008000000 */
[----:B------:R-:W-:Y:S01]  /*6490*/  UMOV UR20, UR36 ;  /* 0x0000002400147c82 */ /* 0x000fe20008000000 */
[----:B------:R-:W-:Y:S01]  /*64a0*/  @!UP0 UIADD3 UR18, UPT, UPT, UR42, 0x30, URZ ;  /* 0x000000302a128890 */ /* 0x000fe2000fffe0ff */
[----:B------:R-:W-:Y:S01]  /*64b0*/  R2UR UR24, R52 ;  /* 0x00000000341872ca */ /* 0x000fe200000e0000 */
[----:B------:R-:W-:Y:S01]  /*64c0*/  @!UP0 UIADD3 UR16, UPT, UPT, UR21, 0x3300, URZ ;  /* 0x0000330015108890 */ /* 0x000fe2000fffe0ff */
[----:B------:R-:W-:Y:S01]  /*64d0*/  @!P1 R2UR UR4, R0 ;  /* 0x00000000000492ca */ /* 0x000fe200000e0000 */
[----:B------:R-:W-:Y:S01]  /*64e0*/  @!UP0 UIADD3 UR17, UPT, UPT, UR21, 0x1b8, URZ ;  /* 0x000001b815118890 */ /* 0x000fe2000fffe0ff */
[----:B------:R-:W-:Y:S01]  /*64f0*/  ISETP.NE.AND P0, PT, R14, 0x2, PT ;  /* 0x000000020e00780c */ /* 0x000fe20003f05270 */
[----:B------:R-:W-:Y:S01]  /*6500*/  @!UP0 UIADD3 UR10, UPT, UPT, UR42, 0x70, URZ ;  /* 0x000000702a0a8890 */ /* 0x000fe2000fffe0ff */
[----:B------:R-:W-:Y:S01]  /*6510*/  LOP3.LUT R15, R15, 0x1, RZ, 0x3c, !PT ;  /* 0x000000010f0f7812 */ /* 0x000fe200078e3cff */
[----:B------:R-:W-:Y:S01]  /*6520*/  @!UP0 UIADD3 UR8, UPT, UPT, UR21, 0x3b00, URZ ;  /* 0x00003b0015088890 */ /* 0x000fe2000fffe0ff */
[----:B------:R-:W-:Y:S01]  /*6530*/  IMAD.U32 R8, RZ, RZ, UR5 ;  /* 0x00000005ff087e24 */ /* 0x000fe2000f8e00ff */
[----:B------:R-:W-:Y:S01]  /*6540*/  VOTEU.ALL UP0, P1 ;  /* 0x0000000000ff7886 */ /* 0x000fe20000800000 */
[----:B------:R-:W-:Y:S01]  /*6550*/  UMOV UR11, UR43 ;  /* 0x0000002b000b7c82 */ /* 0x000fe20008000000 */
[----:B------:R-:W-:Y:S01]  /*6560*/  UMOV UR12, UR36 ;  /* 0x00000024000c7c82 */ /* 0x000fe20008000000 */
[----:B------:R-:W-:Y:S01]  /*6570*/  UMOV UR9, UR17 ;  /* 0x0000001100097c82 */ /* 0x000fe20008000000 */
[----:B------:R-:W-:Y:S01]  /*6580*/  SEL R0, RZ, 0x1, P0 ;  /* 0x00000001ff007807 */ /* 0x000fe20000000000 */
[----:B------:R-:W-:Y:S01]  /*6590*/  UIADD3 UR28, UPT, UPT, UR13, UR24, URZ ;  /* 0x000000180d1c7290 */ /* 0x000fe2000fffe0ff */
[----:B------:R-:W-:Y:S01]  /*65a0*/  IMAD.U32 R9, RZ, RZ, UR4 ;  /* 0x00000004ff097e24 */ /* 0x000fe2000f8e00ff */
[----:B------:R-:W-:Y:S01]  /*65b0*/  @!P1 R2UR UR4, R8 ;  /* 0x00000000080492ca */ /* 0x000fe200000e0000 */
[----:B------:R-:W-:Y:S01]  /*65c0*/  UMOV UR36, UR29 ;  /* 0x0000001d00247c82 */ /* 0x000fe20008000000 */
[----:B------:R-:W-:Y:S02]  /*65d0*/  LOP3.LUT R13, R13, R0, RZ, 0x3c, !PT ;  /* 0x000000000d0d7212 */ /* 0x000fe400078e3cff */
[----:B------:R-:W-:Y:S02]  /*65e0*/  @!P1 R2UR UR5, R9 ;  /* 0x00000000090592ca */ /* 0x000fe400000e0000 */
[----:B------:R-:W-:Y:S11]  /*65f0*/  SEL R14, R14, RZ, P0 ;  /* 0x000000ff0e0e7207 */ /* 0x000ff60000000000 */
[----:B------:R1:W-:Y:S01]  /*6600*/  @!UP0 UTMALDG.3D [UR16], [UR4], desc[UR6] ;  /* 0x00000610040085b4 */ /* 0x0003e20008011000 */
[----:B------:R-:W-:Y:S05]  /*6610*/  VOTEU.ALL UP0, P1 ;  /* 0x0000000000ff7886 */ /* 0x000fea0000800000 */
[----:B------:R3:W-:Y:S01]  /*6620*/  @!UP0 UTMALDG.3D [UR8], [UR4], desc[UR6] ;  /* 0x00000608040085b4 */ /* 0x0007e20008011000 */
[----:B------:R3:W-:Y:S01]  /*6630*/  @!P1 SYNCS.ARRIVE.TRANS64.RED.A0TR RZ, [UR21+0x1b8], R7 ;  /* 0x0001b807ffff99a7 */ /* 0x0007e20008300415 */
[----:B------:R-:W-:Y:S01]  /*6640*/  SYNCS.ARRIVE.TRANS64.RED.A1T0 RZ, [UR37], RZ ;  /* 0x000000ffffff79a7 */ /* 0x000fe20008100425 */
[----:B-1----:R-:W-:Y:S01]  /*6650*/  UIADD3 UR20, UPT, UPT, UR14, UR63, URZ ;  /* 0x0000003f0e147290 */ /* 0x002fe2000fffe0ff */
[----:B------:R-:W-:Y:S11]  /*6660*/  BRA.U UP1, `(.L_x_119) ;  /* 0xfffffff101047547 */ /* 0x000ff6000b83ffff */
[----:B------:R-:W-:-:S04]  /*6670*/  SHF.L.U32 R2, R15, 0x1f, RZ ;  /* 0x0000001f0f027819 */ /* 0x000fc800000006ff */
[----:B------:R-:W1:Y:S02]  /*6680*/  SYNCS.PHASECHK.TRANS64.TRYWAIT P0, [UR21+0x1c0], R2 ;  /* 0x0001c002ff0075a7 */ /* 0x000e640008001115 */
[----:B-1----:R-:W-:Y:S05]  /*6690*/  @!P0 BRA `(.L_x_120) ;  /* 0x0000004800548947 */ /* 0x002fea0003800000 */
.L_x_257:
[----:B------:R-:W4:Y:S02]  /*66a0*/  SYNCS.PHASECHK.TRANS64.TRYWAIT P0, [UR21+0x1c8], R2 ;  /* 0x0001c802ff0075a7 */ /* 0x000f240008001115 */
[----:B----4-:R-:W-:Y:S05]  /*66b0*/  @!P0 BRA `(.L_x_121) ;  /* 0x0000004800648947 */ /* 0x010fea0003800000 */
.L_x_259:
[----:B------:R-:W4:Y:S02]  /*66c0*/  SYNCS.PHASECHK.TRANS64.TRYWAIT P0, [UR21+0x1d0], R2 ;  /* 0x0001d002ff0075a7 */ /* 0x000f240008001115 */
[----:B----4-:R-:W-:Y:S05]  /*66d0*/  @!P0 BRA `(.L_x_122) ;  /* 0x0000004800748947 */ /* 0x010fea0003800000 */
.L_x_261:
[----:B-1----:R-:W-:-:S07]  /*66e0*/  MOV R0, UR21 ;  /* 0x0000001500007c02 */ /* 0x002fce0008000f00 */
.L_x_123:
[----:B-1----:R-:W-:-:S04]  /*66f0*/  SHF.L.U32 R2, R15, 0x1f, RZ ;  /* 0x0000001f0f027819 */ /* 0x002fc800000006ff */
[----:B------:R1:W4:Y:S03]  /*6700*/  SYNCS.PHASECHK.TRANS64.TRYWAIT P0, [R0+URZ+0x1d8], R2 ;  /* 0x0001d802000075a7 */ /* 0x00032600080011ff */
[----:B----4-:R-:W-:Y:S05]  /*6710*/  @!P0 NANOSLEEP.SYNCS 0x989680 ;  /* 0x009896800000895d */ /* 0x010fea0003900000 */
[----:B------:R-:W4:Y:S02]  /*6720*/  @!P0 SYNCS.PHASECHK.TRANS64 P0, [R0+URZ+0x1d8], R2 ;  /* 0x0001d802000085a7 */ /* 0x000f2400080010ff */
[----:B--234-:R-:W-:Y:S05]  /*6730*/  @P0 EXIT ;  /* 0x000000000000094d */ /* 0x01cfea0003800000 */
[----:B------:R-:W-:Y:S05]  /*6740*/  BRA `(.L_x_123) ;  /* 0xfffffffc00e87947 */ /* 0x000fea000383ffff */
.L_x_108:
[----:B------:R-:W-:-:S06]  /*6750*/  UISETP.GE.AND UP0, UPT, UR25, 0x4, UPT ;  /* 0x000000041900788c */ /* 0x000fcc000bf06270 */
[----:B------:R-:W-:-:S13]  /*6760*/  PLOP3.LUT P0, PT, PT, PT, UP0, 0x80, 0x8 ;  /* 0x000000000008781c */ /* 0x000fda0003f0f008 */
[----:B-1----:R-:W-:Y:S05]  /*6770*/  @!P0 EXIT ;  /* 0x000000000000894d */ /* 0x002fea0003800000 */
[----:B------:R-:W-:Y:S01]  /*6780*/  BAR.SYNC.DEFER_BLOCKING 0x6, 0xa0 ;  /* 0x0182800000007b1d */ /* 0x000fe20000010000 */
[----:B------:R-:W-:Y:S01]  /*6790*/  IMAD.SHL.U32 R49, R61, 0x10, RZ ;  /* 0x000000103d317824 */ /* 0x000fe200078e00ff */
[----:B------:R-:W-:Y:S01]  /*67a0*/  CS2R R58, SRZ ;  /* 0x00000000003a7805 */ /* 0x000fe2000001ff00 */
[----:B------:R-:W-:Y:S02]  /*67b0*/  IMAD.SHL.U32 R5, R51, 0x200, RZ ;  /* 0x0000020033057824 */ /* 0x000fe400078e00ff */
[----:B------:R-:W-:Y:S01]  /*67c0*/  IMAD.U32 R23, R61, 0x10000, RZ ;  /* 0x000100003d177824 */ /* 0x000fe200078e00ff */
[----:B------:R-:W-:Y:S01]  /*67d0*/  UMOV UR43, 0x400 ;  /* 0x00000400002b7882 */ /* 0x000fe20000000000 */
[----:B------:R-:W-:Y:S01]  /*67e0*/  LOP3.LUT R48, R49, 0x5b0, RZ, 0xc0, !PT ;  /* 0x000005b031307812 */ /* 0x000fe200078ec0ff */
[----:B------:R-:W-:Y:S01]  /*67f0*/  ULEA UR43, UR47, UR43, 0x18 ;  /* 0x0000002b2f2b7291 */ /* 0x000fe2000f8ec0ff */
[----:B------:R-:W1:Y:S01]  /*6800*/  LDC.64 R44, c[0x0][0x888] ;  /* 0x00022200ff2c7b82 */ /* 0x000e620000000a00 */
[----:B------:R-:W-:Y:S01]  /*6810*/  IMAD.SHL.U32 R4, R61, 0x2, RZ ;  /* 0x000000023d047824 */ /* 0x000fe200078e00ff */
[----:B------:R-:W-:Y:S01]  /*6820*/  LOP3.LUT R48, R48, 0x200, R5, 0xf8, !PT ;  /* 0x0000020030307812 */ /* 0x000fe200078ef805 */
[----:B------:R-:W-:Y:S01]  /*6830*/  IMAD.SHL.U32 R5, R51, 0x200000, RZ ;  /* 0x0020000033057824 */ /* 0x000fe200078e00ff */
[C---:B------:R-:W-:Y:S01]  /*6840*/  LOP3.LUT R6, R49.reuse, 0x40, RZ, 0xc0, !PT ;  /* 0x0000004031067812 */ /* 0x040fe200078ec0ff */
[----:B------:R-:W-:Y:S01]  /*6850*/  UIADD3 UR4, UPT, UPT, UR43, 0x300, URZ ;  /* 0x000003002b047890 */ /* 0x000fe2000fffe0ff */
[----:B------:R-:W-:Y:S01]  /*6860*/  LOP3.LUT P0, RZ, R49, 0x40, RZ, 0xc0, !PT ;  /* 0x0000004031ff7812 */ /* 0x000fe2000780c0ff */
[----:B------:R-:W-:Y:S01]  /*6870*/  IMAD.MOV.U32 R60, RZ, RZ, 0x1 ;  /* 0x00000001ff3c7424 */ /* 0x000fe200078e00ff */
[----:B------:R-:W2:Y:S01]  /*6880*/  LDC.64 R46, c[0x0][0x890] ;  /* 0x00022400ff2e7b82 */ /* 0x000ea20000000a00 */
[----:B------:R-:W-:Y:S01]  /*6890*/  LOP3.LUT R5, R5, 0x200000, RZ, 0xc0, !PT ;  /* 0x0020000005057812 */ /* 0x000fe200078ec0ff */
[----:B------:R-:W-:Y:S01]  /*68a0*/  IMAD.MOV.U32 R22, RZ, RZ, RZ ;  /* 0x000000ffff167224 */ /* 0x000fe200078e00ff */
[----:B------:R-:W-:Y:S01]  /*68b0*/  LOP3.LUT R4, R6, 0x8, R4, 0xf8, !PT ;  /* 0x0000000806047812 */ /* 0x000fe200078ef804 */
[----:B------:R-:W-:Y:S01]  /*68c0*/  IMAD.MOV.U32 R56, RZ, RZ, RZ ;  /* 0x000000ffff387224 */ /* 0x000fe200078e00ff */
[----:B------:R-:W-:Y:S01]  /*68d0*/  LOP3.LUT R23, R5, 0x400000, R23, 0xf8, !PT ;  /* 0x0040000005177812 */ /* 0x000fe200078ef817 */
[----:B------:R-:W-:Y:S01]  /*68e0*/  IMAD.U32 R53, RZ, RZ, UR4 ;  /* 0x00000004ff357e24 */ /* 0x000fe2000f8e00ff */
[----:B------:R-:W3:Y:S01]  /*68f0*/  LDS R0, [UR43+0x2a0] ;  /* 0x0002a02bff007984 */ /* 0x000ee20008000800 */
[----:B------:R-:W4:Y:S01]  /*6900*/  LDC.64 R42, c[0x0][0x8b0] ;  /* 0x00022c00ff2a7b82 */ /* 0x000f220000000a00 */
[----:B------:R-:W-:Y:S01]  /*6910*/  LOP3.LUT R48, R48, R4, RZ, 0xfc, !PT ;  /* 0x0000000430307212 */ /* 0x000fe200078efcff */
[----:B------:R-:W1:Y:S01]  /*6920*/  LDCU UR60, c[0x0][0x370] ;  /* 0x00006e00ff3c77ac */ /* 0x000e620008000800 */
[----:B------:R-:W-:Y:S01]  /*6930*/  LOP3.LUT R61, R61, 0x60, RZ, 0xc0, !PT ;  /* 0x000000603d3d7812 */ /* 0x000fe200078ec0ff */
[----:B------:R-:W1:Y:S04]  /*6940*/  LDCU UR42, c[0x0][0xb0c] ;  /* 0x00016180ff2a77ac */ /* 0x000e680008000800 */
[----:B------:R-:W1:Y:S01]  /*6950*/  LDC.64 R40, c[0x0][0x8a8] ;  /* 0x00022a00ff287b82 */ /* 0x000e620000000a00 */
[----:B------:R-:W1:Y:S01]  /*6960*/  LDCU UR39, c[0x0][0xb30] ;  /* 0x00016600ff2777ac */ /* 0x000e620008000800 */
[----:B------:R-:W1:Y:S01]  /*6970*/  LDCU.64 UR54, c[0x0][0x888] ;  /* 0x00011100ff3677ac */ /* 0x000e620008000a00 */
[----:B------:R-:W1:Y:S01]  /*6980*/  LDCU.64 UR40, c[0x0][0xb28] ;  /* 0x00016500ff2877ac */ /* 0x000e620008000a00 */
[----:B------:R-:W1:Y:S01]  /*6990*/  LDCU.128 UR56, c[0x0][0xb10] ;  /* 0x00016200ff3877ac */ /* 0x000e620008000c00 */
[----:B------:R-:W1:Y:S01]  /*69a0*/  LDCU UR53, c[0x0][0x374] ;  /* 0x00006e80ff3577ac */ /* 0x000e620008000800 */
[----:B------:R-:W-:Y:S01]  /*69b0*/  UMOV UR52, URZ ;  /* 0x000000ff00347c82 */ /* 0x000fe20008000000 */
[----:B------:R-:W-:Y:S01]  /*69c0*/  UMOV UR46, URZ ;  /* 0x000000ff002e7c82 */ /* 0x000fe20008000000 */
[----:B---3--:R-:W-:Y:S01]  /*69d0*/  IMAD.IADD R23, R0, 0x1, R23 ;  /* 0x0000000100177824 */ /* 0x008fe200078e0217 */
[----:B--2---:R-:W-:-:S07]  /*69e0*/  P2R R0, PR, RZ, 0x1 ;  /* 0x00000001ff007803 */ /* 0x004fce0000000000 */
.L_x_167:
[----:B------:R-:W-:Y:S02]  /*69f0*/  LEA R3, R56, UR43, 0x3 ;  /* 0x0000002b38037c11 */ /* 0x000fe4000f8e18ff */
[----:B------:R-:W-:Y:S02]  /*6a00*/  SHF.L.U32 R0, R58, 0x1f, RZ ;  /* 0x0000001f3a007819 */ /* 0x000fe400000006ff */
[----:B-1----:R-:W-:Y:S02]  /*6a10*/  LEA R4, R56, UR43, 0x4 ;  /* 0x0000002b38047c11 */ /* 0x002fe4000f8e20ff */
[----:B------:R-:W2:Y:S02]  /*6a20*/  SYNCS.PHASECHK.TRANS64.TRYWAIT P0, [R3+URZ+0x1f0], R0 ;  /* 0x0001f000030075a7 */ /* 0x000ea400080011ff */
[----:B--2---:R-:W-:Y:S05]  /*6a30*/  @!P0 BRA `(.L_x_124) ;  /* 0x0000004400b48947 */ /* 0x004fea0003800000 */
.L_x_262:
[----:B------:R-:W3:Y:S01]  /*6a40*/  LDS.128 R4, [R4+0x280] ;  /* 0x0002800004047984 */ /* 0x000ee20000000c00 */
[----:B------:R-:W-:Y:S01]  /*6a50*/  UISETP.GE.AND UP0, UPT, UR45, 0x1, UPT ;  /* 0x000000012d00788c */ /* 0x000fe2000bf06270 */
[----:B------:R-:W-:Y:S01]  /*6a60*/  @!PT LDS RZ, [RZ] ;  /* 0x00000000fffff984 */ /* 0x000fe20000000800 */
[----:B------:R-:W-:Y:S01]  /*6a70*/  @!PT LDS RZ, [RZ] ;  /* 0x00000000fffff984 */ /* 0x000fe20000000800 */
[----:B------:R-:W-:Y:S01]  /*6a80*/  @!PT LDS RZ, [RZ] ;  /* 0x00000000fffff984 */ /* 0x000fe20000000800 */
[----:B------:R-:W-:Y:S01]  /*6a90*/  @!PT LDS RZ, [RZ] ;  /* 0x00000000fffff984 */ /* 0x000fe20000000800 */
[----:B------:R1:W-:Y:S06]  /*6aa0*/  MEMBAR.ALL.CTA ;  /* 0x0000000000007992 */ /* 0x0003ec0000008000 */
[----:B-1----:R-:W1:Y:S01]  /*6ab0*/  FENCE.VIEW.ASYNC.S ;  /* 0x00000000000073c6 */ /* 0x002e620000000000 */
[----:B---3--:R-:W-:Y:S11]  /*6ac0*/  LOP3.LUT P0, RZ, R6, 0x1, RZ, 0xc0, !PT ;  /* 0x0000000106ff7812 */ /* 0x008ff6000780c0ff */
[----:B------:R-:W-:Y:S02]  /*6ad0*/  @!UPT UIADD3 URZ, UPT, UPT, URZ, URZ, URZ ;  /* 0x000000fffffff290 */ /* 0x000fe4000fffe0ff */
[----:B-1----:R-:W-:Y:S01]  /*6ae0*/  VOTEU.ANY UP1, P0 ;  /* 0x0000000000ff7886 */ /* 0x002fe20000020100 */
[----:B------:R-:W-:Y:S01]  /*6af0*/  PLOP3.LUT P0, PT, PT, PT, UP1, 0x80, 0x8 ;  /* 0x000000000008781c */ /* 0x000fe20003f0f018 */
[----:B------:R-:W-:Y:S11]  /*6b00*/  UP2UR UR62, UPR, URZ, 0x2 ;  /* 0x00000002ff3e7883 */ /* 0x000ff60008000000 */
[----:B------:R-:W-:Y:S01]  /*6b10*/  @!UPT UIADD3 URZ, UPT, UPT, URZ, URZ, URZ ;  /* 0x000000fffffff290 */ /* 0x000fe2000fffe0ff */
[----:B--2---:R-:W-:Y:S02]  /*6b20*/  @P0 SHF.R.U32.HI R0, RZ, 0x10, R5 ;  /* 0x00000010ff000819 */ /* 0x004fe40000011605 */
        /* <DEDUP_REMOVED lines=12> */
[----:B------:R-:W2:Y:S01]  /*6bf0*/  LDCU UR12, c[0x0][0xb20] ;  /* 0x00016400ff0c77ac */ /* 0x000ea20008000800 */
[----:B------:R-:W-:Y:S02]  /*6c00*/  UIMAD.WIDE.U32 UR4, UR53, UR59, URZ ;  /* 0x0000003b350472a5 */ /* 0x000fe4000f8e00ff */
[----:B------:R-:W-:Y:S02]  /*6c10*/  UIMAD.WIDE.U32 UR6, UR60, UR56, URZ ;  /* 0x000000383c0672a5 */ /* 0x000fe4000f8e00ff */
[----:B------:R-:W-:Y:S02]  /*6c20*/  UISETP.NE.AND UP0, UPT, UR58, 0x1, UPT ;  /* 0x000000013a00788c */ /* 0x000fe4000bf05270 */
[----:B------:R-:W-:Y:S02]  /*6c30*/  UIMAD.WIDE.U32 UR8, UR37, UR59, URZ ;  /* 0x0000003b250872a5 */ /* 0x000fe4000f8e00ff */
[----:B------:R-:W-:Y:S02]  /*6c40*/  UIMAD.WIDE.U32 UR10, UR38, UR56, URZ ;  /* 0x00000038260a72a5 */ /* 0x000fe4000f8e00ff */
[----:B------:R-:W-:Y:S02]  /*6c50*/  UISETP.NE.AND UP1, UPT, UR42, 0x1, UPT ;  /* 0x000000012a00788c */ /* 0x000fe4000bf25270 */
[----:B------:R-:W-:Y:S01]  /*6c60*/  UISETP.NE.AND UP2, UPT, UR45, 0x1, UPT ;  /* 0x000000012d00788c */ /* 0x000fe2000bf45270 */
[----:B------:R-:W-:Y:S02]  /*6c70*/  UMOV UR4, UR5 ;  /* 0x0000000500047c82 */ /* 0x000fe40008000000 */
[----:B--2---:R-:W-:Y:S03]  /*6c80*/  USHF.R.U32.HI UR5, URZ, UR12, UR4 ;  /* 0x0000000cff057299 */ /* 0x004fe60008011604 */
[----:B------:R-:W-:Y:S02]  /*6c90*/  UMOV UR4, UR7 ;  /* 0x0000000700047c82 */ /* 0x000fe40008000000 */
[----:B------:R-:W-:Y:S02]  /*6ca0*/  USHF.R.U32.HI UR7, URZ, UR57, UR4 ;  /* 0x00000039ff077299 */ /* 0x000fe40008011604 */
[----:B------:R-:W-:Y:S02]  /*6cb0*/  USEL UR4, UR53, UR5, !UP0 ;  /* 0x0000000535047287 */ /* 0x000fe4000c000000 */
[----:B------:R-:W-:Y:S01]  /*6cc0*/  USEL UR7, UR60, UR7, !UP1 ;  /* 0x000000073c077287 */ /* 0x000fe2000c800000 */
[----:B------:R-:W-:Y:S01]  /*6cd0*/  UMOV UR5, UR9 ;  /* 0x0000000900057c82 */ /* 0x000fe20008000000 */
[----:B------:R-:W-:Y:S02]  /*6ce0*/  UIMAD.WIDE.U32 UR8, UR4, UR40, URZ ;  /* 0x00000028040872a5 */ /* 0x000fe4000f8e00ff */
[----:B------:R-:W-:Y:S03]  /*6cf0*/  USHF.R.U32.HI UR6, URZ, UR12, UR5 ;  /* 0x0000000cff067299 */ /* 0x000fe60008011605 */
[----:B------:R-:W-:Y:S01]  /*6d00*/  UMOV UR5, UR11 ;  /* 0x0000000b00057c82 */ /* 0x000fe20008000000 */
[----:B------:R-:W-:Y:S02]  /*6d10*/  UIMAD.WIDE.U32 UR10, UR7, UR40, URZ ;  /* 0x00000028070a72a5 */ /* 0x000fe4000f8e00ff */
[----:B------:R-:W-:Y:S02]  /*6d20*/  USHF.R.U32.HI UR12, URZ, UR57, UR5 ;  /* 0x00000039ff0c7299 */ /* 0x000fe40008011605 */
[----:B------:R-:W-:Y:S01]  /*6d30*/  USEL UR6, UR37, UR6, !UP0 ;  /* 0x0000000625067287 */ /* 0x000fe2000c000000 */
[----:B------:R-:W-:Y:S02]  /*6d40*/  UMOV UR5, UR9 ;  /* 0x0000000900057c82 */ /* 0x000fe40008000000 */
[----:B------:R-:W-:Y:S01]  /*6d50*/  UMOV UR10, UR11 ;  /* 0x0000000b000a7c82 */ /* 0x000fe20008000000 */
[----:B------:R-:W-:Y:S02]  /*6d60*/  @UP2 USHF.R.U32.HI UR4, URZ, UR41, UR5 ;  /* 0x00000029ff042299 */ /* 0x000fe40008011605 */
[----:B------:R-:W-:Y:S02]  /*6d70*/  @UP2 USHF.R.U32.HI UR7, URZ, UR41, UR10 ;  /* 0x00000029ff072299 */ /* 0x000fe4000801160a */
[----:B------:R-:W-:Y:S02]  /*6d80*/  UIMAD UR4, UR45, UR4, URZ ;  /* 0x000000042d0472a4 */ /* 0x000fe4000f8e02ff */
        /* <DEDUP_REMOVED lines=8> */
[----:B------:R-:W-:Y:S02]  /*6e10*/  USEL UR11, UR6, UR4, !UP2 ;  /* 0x00000004060b7287 */ /* 0x000fe4000d000000 */
[----:B------:R-:W-:Y:S02]  /*6e20*/  UIADD3 UR8, UPT, UPT, -UR5, URZ, URZ ;  /* 0x000000ff05087290 */ /* 0x000fe4000fffe1ff */
[----:B------:R-:W-:Y:S01]  /*6e30*/  UIADD3 UR10, UPT, UPT, -UR11, URZ, URZ ;  /* 0x000000ff0b0a7290 */ /* 0x000fe2000fffe1ff */
[----:B------:R-:W-:Y:S01]  /*6e40*/  @!UP0 UMOV UR4, UR9 ;  /* 0x0000000900048c82 */ /* 0x000fe20008000000 */
[----:B------:R-:W-:Y:S02]  /*6e50*/  UIADD3 UR9, UPT, UPT, -UR6, URZ, URZ ;  /* 0x000000ff06097290 */ /* 0x000fe4000fffe1ff */
[----:B------:R-:W-:Y:S02]  /*6e60*/  @!UP0 USHF.R.U32.HI UR4, URZ, UR41, UR4 ;  /* 0x00000029ff048299 */ /* 0x000fe40008011604 */
[----:B------:R-:W-:Y:S02]  /*6e70*/  UIMAD UR10, UR45, UR10, UR6 ;  /* 0x0000000a2d0a72a4 */ /* 0x000fe4000f8e0206 */
[----:B------:R-:W-:Y:S04]  /*6e80*/  @!UP0 USEL UR4, UR5, UR4, !UP2 ;  /* 0x0000000405048287 */ /* 0x000fe8000d000000 */
[----:B------:R-:W-:Y:S02]  /*6e90*/  @!UP0 UIMAD UR10, UR7, UR10, UR4 ;  /* 0x0000000a070a82a4 */ /* 0x000fe4000f8e0204 */
[----:B------:R-:W-:Y:S02]  /*6ea0*/  @!UP0 UIADD3 UR11, UPT, UPT, UR11, -UR4, URZ ;  /* 0x800000040b0b8290 */ /* 0x000fe4000fffe0ff */
[----:B------:R-:W-:Y:S02]  /*6eb0*/  UIMAD UR7, UR42, UR8, UR38 ;  /* 0x000000082a0772a4 */ /* 0x000fe4000f8e0226 */
[----:B------:R-:W-:Y:S02]  /*6ec0*/  @!UP0 UIMAD UR6, UR11, UR45, UR5 ;  /* 0x0000002d0b0682a4 */ /* 0x000fe4000f8e0205 */
[----:B------:R-:W-:Y:S01]  /*6ed0*/  UIMAD UR4, UR58, UR9, UR37 ;  /* 0x000000093a0472a4 */ /* 0x000fe2000f8e0225 */
[----:B------:R-:W-:Y:S02]  /*6ee0*/  @!UP0 UMOV UR5, UR10 ;  /* 0x0000000a00058c82 */ /* 0x000fe40008000000 */
[----:B------:R-:W-:Y:S02]  /*6ef0*/  UIMAD UR38, UR5, UR42, UR7 ;  /* 0x0000002a052672a4 */ /* 0x000fe4000f8e0207 */
[----:B------:R-:W-:Y:S11]  /*6f00*/  UIMAD UR37, UR6, UR58, UR4 ;  /* 0x0000003a062572a4 */ /* 0x000ff6000f8e0204 */
[----:B------:R-:W-:Y:S01]  /*6f10*/  @!UPT UIADD3 URZ, UPT, UPT, URZ, URZ, URZ ;  /* 0x000000fffffff290 */ /* 0x000fe2000fffe0ff */
.L_x_125:
[----:B------:R-:W-:Y:S01]  /*6f20*/  UISETP.NE.AND UP0, UPT, UR39, 0x1, UPT ;  /* 0x000000012700788c */ /* 0x000fe2000bf05270 */
[----:B------:R-:W-:Y:S01]  /*6f30*/  LOP3.LUT P0, RZ, R53, 0x90, RZ, 0xc0, !PT ;  /* 0x0000009035ff7812 */ /* 0x000fe2000780c0ff */
[----:B------:R-:W-:Y:S01]  /*6f40*/  USHF.L.U32 UR50, UR20, 0x6, URZ ;  /* 0x0000000614327899 */ /* 0x000fe200080006ff */
[----:B------:R-:W-:Y:S01]  /*6f50*/  BSSY.RECONVERGENT B6, `(.L_x_126) ;  /* 0x0000034000067945 */ /* 0x000fe20003800200 */
[----:B------:R-:W-:Y:S01]  /*6f60*/  USHF.L.U32 UR49, UR28, 0x7, URZ ;  /* 0x000000071c317899 */ /* 0x000fe200080006ff */
[----:B------:R-:W-:Y:S06]  /*6f70*/  IADD3 R56, PT, PT, R56, 0x1, RZ ;  /* 0x0000000138387810 */ /* 0x000fec0007ffe0ff */
[----:B------:R-:W2:Y:S01]  /*6f80*/  @!UP0 LDCU.128 UR12, c[0x0][0xb10] ;  /* 0x00016200ff0c87ac */ /* 0x000ea20008000c00 */
[----:B------:R-:W3:Y:S01]  /*6f90*/  @!UP0 LDCU UR5, c[0x0][0xb0c] ;  /* 0x00016180ff0587ac */ /* 0x000ee20008000800 */
[----:B------:R-:W4:Y:S01]  /*6fa0*/  @!UP0 LDCU UR10, c[0x0][0xb20] ;  /* 0x00016400ff0a87ac */ /* 0x000f220008000800 */
[----:B--2---:R-:W-:Y:S02]  /*6fb0*/  UIMAD.WIDE.U32 UR8, UR38, UR12, URZ ;  /* 0x0000000c260872a5 */ /* 0x004fe4000f8e00ff */
[----:B------:R-:W-:Y:S02]  /*6fc0*/  UIMAD.WIDE.U32 UR6, UR37, UR15, URZ ;  /* 0x0000000f250672a5 */ /* 0x000fe4000f8e00ff */
[----:B------:R-:W-:Y:S03]  /*6fd0*/  @!UP0 UISETP.NE.AND UP1, UPT, UR14, 0x1, UPT ;  /* 0x000000010e00888c */ /* 0x000fe6000bf25270 */
[----:B------:R-:W-:Y:S01]  /*6fe0*/  @!UP0 UMOV UR4, UR9 ;  /* 0x0000000900048c82 */ /* 0x000fe20008000000 */
[----:B---3--:R-:W-:Y:S02]  /*6ff0*/  @!UP0 UISETP.NE.AND UP2, UPT, UR5, 0x1, UPT ;  /* 0x000000010500888c */ /* 0x008fe4000bf45270 */
[----:B------:R-:W-:Y:S01]  /*7000*/  @!UP0 USHF.R.U32.HI UR4, URZ, UR13, UR4 ;  /* 0x0000000dff048299 */ /* 0x000fe20008011604 */
[----:B------:R-:W-:Y:S02]  /*7010*/  @!UP0 UMOV UR6, UR7 ;  /* 0x0000000700068c82 */ /* 0x000fe40008000000 */
[----:B----4-:R-:W-:Y:S02]  /*7020*/  @!UP0 USHF.R.U32.HI UR6, URZ, UR10, UR6 ;  /* 0x0000000aff068299 */ /* 0x010fe40008011606 */
[----:B------:R-:W-:Y:S02]  /*7030*/  @!UP0 USEL UR7, UR38, UR4, !UP2 ;  /* 0x0000000426078287 */ /* 0x000fe4000d000000 */
[----:B------:R-:W-:Y:S04]  /*7040*/  @!UP0 USEL UR6, UR37, UR6, !UP1 ;  /* 0x0000000625068287 */ /* 0x000fe8000c800000 */
[----:B------:R-:W-:Y:S02]  /*7050*/  @!UP0 UIADD3 UR4, UPT, UPT, -UR7, UR6, URZ ;  /* 0x0000000607048290 */ /* 0x000fe4000fffe1ff */
[----:B------:R-:W-:Y:S02]  /*7060*/  @!UP0 UIADD3 UR6, UPT, UPT, UR7, -UR6, URZ ;  /* 0x8000000607068290 */ /* 0x000fe4000fffe0ff */
[----:B------:R-:W-:Y:S02]  /*7070*/  @!UP0 UIMAD UR38, UR4, UR5, UR38 ;  /* 0x00000005042682a4 */ /* 0x000fe4000f8e0226 */
[----:B------:R-:W-:Y:S01]  /*7080*/  @!UP0 UIMAD UR37, UR6, UR14, UR37 ;  /* 0x0000000e062582a4 */ /* 0x000fe2000f8e0225 */
[----:B------:R-:W-:Y:S11]  /*7090*/  @!P0 BRA `(.L_x_127) ;  /* 0x00000000007c8947 */ /* 0x000ff60003800000 */
[----:B------:R-:W2:Y:S01]  /*70a0*/  LDCU.64 UR8, c[0x4][0x80] ;  /* 0x01001000ff0877ac */ /* 0x000ea20008000a00 */
[----:B------:R-:W-:Y:S01]  /*70b0*/  MOV R2, 0x0 ;  /* 0x0000000000027802 */ /* 0x000fe20000000f00 */
[----:B------:R-:W-:Y:S02]  /*70c0*/  HFMA2 R12, -RZ, RZ, 0, 5.9604644775390625e-08 ;  /* 0x00000001ff0c7431 */ /* 0x000fe400000001ff */
[----:B------:R-:W-:Y:S01]  /*70d0*/  IMAD.MOV.U32 R8, RZ, RZ, 0x70 ;  /* 0x00000070ff087424 */ /* 0x000fe200078e00ff */
[----:B------:R3:W4:Y:S01]  /*70e0*/  LDC.64 R14, c[0x4][R2] ;  /* 0x01000000020e7b82 */ /* 0x0007220000000a00 */
[----:B------:R-:W1:Y:S01]  /*70f0*/  LDCU.64 UR6, c[0x4][0x88] ;  /* 0x01001100ff0677ac */ /* 0x000e620008000a00 */
[----:B------:R-:W-:Y:S01]  /*7100*/  IMAD.MOV.U32 R13, RZ, RZ, RZ ;  /* 0x000000ffff0d7224 */ /* 0x000fe200078e00ff */
[----:B------:R-:W1:Y:S01]  /*7110*/  LDCU.64 UR4, c[0x4][0x8] ;  /* 0x01000100ff0477ac */ /* 0x000e620008000a00 */
[----:B--2---:R-:W-:Y:S01]  /*7120*/  MOV R5, UR9 ;  /* 0x0000000900057c02 */ /* 0x004fe20008000f00 */
[----:B------:R-:W-:Y:S01]  /*7130*/  IMAD.U32 R4, RZ, RZ, UR8 ;  /* 0x00000008ff047e24 */ /* 0x000fe2000f8e00ff */
[----:B-1----:R-:W-:Y:S01]  /*7140*/  MOV R7, UR7 ;  /* 0x0000000700077c02 */ /* 0x002fe20008000f00 */
[----:B------:R-:W-:Y:S01]  /*7150*/  IMAD.U32 R6, RZ, RZ, UR6 ;  /* 0x00000006ff067e24 */ /* 0x000fe2000f8e00ff */
[----:B------:R-:W-:Y:S01]  /*7160*/  MOV R11, UR5 ;  /* 0x00000005000b7c02 */ /* 0x000fe20008000f00 */
[----:B------:R-:W-:Y:S02]  /*7170*/  IMAD.U32 R10, RZ, RZ, UR4 ;  /* 0x00000004ff0a7e24 */ /* 0x000fe4000f8e00ff */
[----:B------:R-:W-:Y:S07]  /*7180*/  LEPC R20, `(.L_x_128) ;  /* 0x000000001014794e */ /* 0x000fee0000000000 */
[----:B---345:R-:W-:Y:S05]  /*7190*/  CALL.ABS.NOINC R14 ;  /* 0x000000000e007343 */ /* 0x038fea0003c00000 */
.L_x_128:
[----:B------:R-:W1:Y:S01]  /*71a0*/  LDCU.64 UR8, c[0x4][0x80] ;  /* 0x01001000ff0877ac */ /* 0x000e620008000a00 */
[----:B------:R-:W2:Y:S01]  /*71b0*/  LDC.64 R2, c[0x4][R2] ;  /* 0x0100000002027b82 */ /* 0x000ea20000000a00 */
[----:B------:R-:W-:Y:S02]  /*71c0*/  HFMA2 R12, -RZ, RZ, 0, 5.9604644775390625e-08 ;  /* 0x00000001ff0c7431 */ /* 0x000fe400000001ff */
[----:B------:R-:W-:Y:S02]  /*71d0*/  IMAD.MOV.U32 R8, RZ, RZ, 0x70 ;  /* 0x00000070ff087424 */ /* 0x000fe400078e00ff */
[----:B------:R-:W-:Y:S01]  /*71e0*/  IMAD.MOV.U32 R13, RZ, RZ, RZ ;  /* 0x000000ffff0d7224 */ /* 0x000fe200078e00ff */
[----:B------:R-:W3:Y:S01]  /*71f0*/  LDCU.64 UR6, c[0x4][0x88] ;  /* 0x01001100ff0677ac */ /* 0x000ee20008000a00 */
[----:B------:R-:W4:Y:S01]  /*7200*/  LDCU.64 UR4, c[0x4][0x8] ;  /* 0x01000100ff0477ac */ /* 0x000f220008000a00 */
[----:B-1----:R-:W-:Y:S02]  /*7210*/  MOV R4, UR8 ;  /* 0x0000000800047c02 */ /* 0x002fe40008000f00 */
[----:B------:R-:W-:Y:S02]  /*7220*/  MOV R5, UR9 ;  /* 0x0000000900057c02 */ /* 0x000fe40008000f00 */
[----:B---3--:R-:W-:Y:S01]  /*7230*/  MOV R7, UR7 ;  /* 0x0000000700077c02 */ /* 0x008fe20008000f00 */
[----:B------:R-:W-:Y:S01]  /*7240*/  IMAD.U32 R6, RZ, RZ, UR6 ;  /* 0x00000006ff067e24 */ /* 0x000fe2000f8e00ff */
[----:B----4-:R-:W-:Y:S01]  /*7250*/  MOV R11, UR5 ;  /* 0x00000005000b7c02 */ /* 0x010fe20008000f00 */
[----:B------:R-:W-:Y:S02]  /*7260*/  IMAD.U32 R10, RZ, RZ, UR4 ;  /* 0x00000004ff0a7e24 */ /* 0x000fe4000f8e00ff */
[----:B------:R-:W-:Y:S07]  /*7270*/  LEPC R20, `(.L_x_127) ;  /* 0x000000001014794e */ /* 0x000fee0000000000 */
[----:B--2---:R-:W-:Y:S05]  /*7280*/  CALL.ABS.NOINC R2 ;  /* 0x0000000002007343 */ /* 0x004fea0003c00000 */
.L_x_127:
[----:B------:R-:W-:Y:S05]  /*7290*/  BSYNC.RECONVERGENT B6 ;  /* 0x0000000000067941 */ /* 0x000fea0003800200 */
.L_x_126:
[----:B------:R-:W-:Y:S02]  /*72a0*/  ISETP.NE.U32.AND P0, PT, RZ, UR54, PT ;  /* 0x00000036ff007c0c */ /* 0x000fe4000bf05070 */
[C---:B------:R-:W-:Y:S02]  /*72b0*/  ISETP.NE.U32.AND P1, PT, R46.reuse, RZ, PT ;  /* 0x000000ff2e00720c */ /* 0x040fe40003f25070 */
[----:B------:R-:W-:Y:S02]  /*72c0*/  ISETP.NE.U32.AND P4, PT, R46, RZ, PT ;  /* 0x000000ff2e00720c */ /* 0x000fe40003f85070 */
[----:B------:R-:W-:Y:S02]  /*72d0*/  ISETP.NE.AND.EX P0, PT, RZ, UR55, PT, P0 ;  /* 0x00000037ff007c0c */ /* 0x000fe4000bf05300 */
[C---:B------:R-:W-:Y:S02]  /*72e0*/  ISETP.NE.AND.EX P1, PT, R47.reuse, RZ, PT, P1 ;  /* 0x000000ff2f00720c */ /* 0x040fe40003f25310 */
[----:B------:R-:W-:Y:S02]  /*72f0*/  ISETP.NE.AND.EX P4, PT, R47, RZ, P0, P4 ;  /* 0x000000ff2f00720c */ /* 0x000fe40000785340 */
[----:B------:R-:W-:Y:S02]  /*7300*/  ISETP.NE.U32.AND P5, PT, R42, RZ, PT ;  /* 0x000000ff2a00720c */ /* 0x000fe40003fa5070 */
[----:B------:R-:W-:Y:S02]  /*7310*/  ISETP.NE.U32.AND P3, PT, RZ, UR54, PT ;  /* 0x00000036ff007c0c */ /* 0x000fe4000bf65070 */
[----:B------:R-:W-:Y:S02]  /*7320*/  PLOP3.LUT P2, PT, PT, PT, PT, 0x8, 0x80 ;  /* 0x000000000080781c */ /* 0x000fe40003f4e170 */
[----:B------:R-:W-:Y:S02]  /*7330*/  ISETP.NE.AND.EX P5, PT, R43, RZ, PT, P5 ;  /* 0x000000ff2b00720c */ /* 0x000fe40003fa5350 */
[----:B------:R-:W-:Y:S03]  /*7340*/  ISETP.NE.AND.EX P3, PT, RZ, UR55, PT, P3 ;  /* 0x00000037ff007c0c */ /* 0x000fe6000bf65330 */
[----:B------:R-:W-:Y:S01]  /*7350*/  @!P4 PLOP3.LUT P2, PT, P1, PT, PT, 0x80, 0x8 ;  /* 0x000000000008c81c */ /* 0x000fe20000f4f070 */
[----:B------:R-:W-:Y:S01]  /*7360*/  @!UPT UIADD3 URZ, UPT, UPT, URZ, URZ, URZ ;  /* 0x000000fffffff290 */ /* 0x000fe2000fffe0ff */
[----:B------:R-:W-:Y:S11]  /*7370*/  @!P1 BRA `(.L_x_129) ;  /* 0x0000000000309947 */ /* 0x000ff60003800000 */
[----:B------:R-:W-:Y:S01]  /*7380*/  ISETP.NE.U32.AND P0, PT, R44, RZ, PT ;  /* 0x000000ff2c00720c */ /* 0x000fe20003f05070 */
[----:B------:R-:W2:Y:S01]  /*7390*/  LDCU.64 UR4, c[0x0][0x358] ;  /* 0x00006b00ff0477ac */ /* 0x000ea20008000a00 */
[----:B------:R-:W-:Y:S02]  /*73a0*/  IMAD.MOV.U32 R50, RZ, RZ, 0x1 ;  /* 0x00000001ff327424 */ /* 0x000fe400078e00ff */
[----:B------:R-:W-:Y:S11]  /*73b0*/  ISETP.NE.AND.EX P0, PT, R45, RZ, PT, P0 ;  /* 0x000000ff2d00720c */ /* 0x000ff60003f05300 */
[----:B------:R-:W-:Y:S02]  /*73c0*/  @!UPT UIADD3 URZ, UPT, UPT, URZ, URZ, URZ ;  /* 0x000000fffffff290 */ /* 0x000fe4000fffe0ff */
[----:B------:R-:W3:Y:S01]  /*73d0*/  @P0 LDC.64 R2, c[0x0][0x888] ;  /* 0x00022200ff020b82 */ /* 0x000ee20000000a00 */
[----:B-1----:R-:W-:Y:S04]  /*73e0*/  @P0 IMAD R0, R46, UR36, RZ ;  /* 0x000000242e000c24 */ /* 0x002fe8000f8e02ff */
[----:B---3--:R-:W-:Y:S04]  /*73f0*/  @P0 IMAD.WIDE R2, R0, 0x4, R2 ;  /* 0x0000000400020825 */ /* 0x008fe800078e0202 */
[----:B------:R-:W-:Y:S01]  /*7400*/  HFMA2 R0, -RZ, RZ, 0, 5.9604644775390625e-08 ;  /* 0x00000001ff007431 */ /* 0x000fe200000001ff */
[----:B--2--5:R2:W5:Y:S04]  /*7410*/  @P0 LDG.E R27, desc[UR4][R2.64] ;  /* 0x00000004021b0981 */ /* 0x024568000c1e1900 */
[----:B------:R-:W-:Y:S01]  /*7420*/  @!P0 PRMT R50, R0, 0x7610, R50 ;  /* 0x0000761000328816 */ /* 0x000fe20000000032 */
[----:B--2---:R-:W3:Y:S06]  /*7430*/  @!P0 LDC R27, c[0x0][0x880] ;  /* 0x00022000ff1b8b82 */ /* 0x004eec0000000800 */
.L_x_129:
[----:B------:R-:W-:Y:S05]  /*7440*/  @!P5 BRA `(.L_x_130) ;  /* 0x000000000024d947 */ /* 0x000fea0003800000 */
[----:B------:R-:W-:Y:S01]  /*7450*/  ISETP.NE.U32.AND P0, PT, R40, RZ, PT ;  /* 0x000000ff2800720c */ /* 0x000fe20003f05070 */
[----:B------:R-:W2:Y:S03]  /*7460*/  LDCU.64 UR4, c[0x0][0x358] ;  /* 0x00006b00ff0477ac */ /* 0x000ea60008000a00 */
[----:B------:R-:W-:Y:S11]  /*7470*/  ISETP.NE.AND.EX P0, PT, R41, RZ, PT, P0 ;  /* 0x000000ff2900720c */ /* 0x000ff60003f05300 */
[----:B------:R-:W-:Y:S02]  /*7480*/  @!UPT UIADD3 URZ, UPT, UPT, URZ, URZ, URZ ;  /* 0x000000fffffff290 */ /* 0x000fe4000fffe0ff */
[----:B------:R-:W4:Y:S01]  /*7490*/  @P0 LDC.64 R2, c[0x0][0x8a8] ;  /* 0x00022a00ff020b82 */ /* 0x000f220000000a00 */
[----:B-1----:R-:W-:Y:S04]  /*74a0*/  @P0 IMAD R0, R42, UR36, RZ ;  /* 0x000000242a000c24 */ /* 0x002fe8000f8e02ff */
[----:B----4-:R-:W-:Y:S05]  /*74b0*/  @P0 IMAD.WIDE R2, R0, 0x4, R2 ;  /* 0x0000000400020825 */ /* 0x010fea00078e0202 */
[----:B--2--5:R2:W5:Y:S02]  /*74c0*/  @P0 LDG.E R24, desc[UR4][R2.64] ;  /* 0x0000000402180981 */ /* 0x024564000c1e1900 */
[----:B--2---:R-:W4:Y:S02]  /*74d0*/  @!P0 LDC R24, c[0x0][0x8a0] ;  /* 0x00022800ff188b82 */ /* 0x004f240000000800 */
.L_x_130:
[----:B---3-5:R-:W-:Y:S01]  /*74e0*/  FSETP.NEU.AND P0, PT, R27, RZ, PT ;  /* 0x000000ff1b00720b */ /* 0x028fe20003f0d000 */
[----:B------:R-:W-:Y:S01]  /*74f0*/  IMAD.SHL.U32 R57, R48, 0x2, RZ ;  /* 0x0000000230397824 */ /* 0x000fe200078e00ff */
[----:B------:R-:W-:Y:S01]  /*7500*/  SEL R3, RZ, 0xffffffff, P3 ;  /* 0xffffffffff037807 */ /* 0x000fe20001800000 */
[----:B------:R-:W-:Y:S01]  /*7510*/  BSSY B1, `(.L_x_131) ;  /* 0x0000033000017945 */ /* 0x000fe20003800000 */
[----:B------:R-:W-:Y:S01]  /*7520*/  @!P4 LOP3.LUT P3, RZ, R50, 0xff, RZ, 0xc0, !PT ;  /* 0x000000ff32ffc812 */ /* 0x000fe2000786c0ff */
[----:B------:R-:W-:Y:S01]  /*7530*/  IMAD.MOV.U32 R64, RZ, RZ, 0x1 ;  /* 0x00000001ff407424 */ /* 0x000fe200078e00ff */
[----:B-1----:R-:W-:Y:S01]  /*7540*/  @!P4 SEL R0, RZ, 0xffffffff, P0 ;  /* 0xffffffffff00c807 */ /* 0x002fe20000000000 */
[----:B------:R-:W-:Y:S01]  /*7550*/  IMAD R25, R22, 0x40, R23 ;  /* 0x0000004016197824 */ /* 0x000fe200078e0217 */
[----:B------:R-:W-:Y:S01]  /*7560*/  LOP3.LUT R60, R60, 0x1, RZ, 0x3c, !PT ;  /* 0x000000013c3c7812 */ /* 0x000fe200078e3cff */
[----:B------:R-:W-:Y:S01]  /*7570*/  IMAD.MOV.U32 R26, RZ, RZ, RZ ;  /* 0x000000ffff1a7224 */ /* 0x000fe200078e00ff */
[----:B------:R-:W-:Y:S02]  /*7580*/  @P2 SEL R0, R3, R0, !P3 ;  /* 0x0000000003002207 */ /* 0x000fe40005800000 */
[----:B------:R-:W-:Y:S02]  /*7590*/  CS2R R38, SRZ ;  /* 0x0000000000267805 */ /* 0x000fe4000001ff00 */
[----:B------:R-:W-:Y:S02]  /*75a0*/  LEA R54, R22, UR43, 0x3 ;  /* 0x0000002b16367c11 */ /* 0x000fe4000f8e18ff */
[----:B------:R-:W-:Y:S02]  /*75b0*/  CS2R R36, SRZ ;  /* 0x0000000000247805 */ /* 0x000fe4000001ff00 */
[----:B------:R-:W-:Y:S02]  /*75c0*/  @!P4 LOP3.LUT R0, R0, 0x1, RZ, 0xc0, !PT ;  /* 0x000000010000c812 */ /* 0x000fe400078ec0ff */
[----:B------:R-:W-:Y:S02]  /*75d0*/  CS2R R30, SRZ ;  /* 0x00000000001e7805 */ /* 0x000fe4000001ff00 */
[----:B------:R-:W-:Y:S02]  /*75e0*/  SEL R2, RZ, 0xffffffff, P0 ;  /* 0xffffffffff027807 */ /* 0x000fe40000000000 */
[----:B------:R-:W-:Y:S02]  /*75f0*/  CS2R R28, SRZ ;  /* 0x00000000001c7805 */ /* 0x000fe4000001ff00 */
[----:B------:R-:W-:Y:S01]  /*7600*/  ISETP.NE.U32.OR P6, PT, R0, 0x1, P4 ;  /* 0x000000010000780c */ /* 0x000fe200027c5470 */
[----:B------:R-:W-:Y:S01]  /*7610*/  VIADD R63, R57, UR43 ;  /* 0x0000002b393f7c36 */ /* 0x000fe20008000000 */
[----:B------:R-:W-:Y:S02]  /*7620*/  LOP3.LUT P4, R55, R50, 0xff, RZ, 0xc0, !PT ;  /* 0x000000ff32377812 */ /* 0x000fe4000788c0ff */
[----:B------:R-:W-:Y:S02]  /*7630*/  P2R R62, PR, RZ, 0x40 ;  /* 0x00000040ff3e7803 */ /* 0x000fe40000000000 */
[----:B------:R-:W-:Y:S04]  /*7640*/  @P1 SEL R2, R3, R2, !P4 ;  /* 0x0000000203021207 */ /* 0x000fe80006000000 */
[----:B------:R-:W-:Y:S03]  /*7650*/  LOP3.LUT R2, R2, 0x1, RZ, 0xc0, !PT ;  /* 0x0000000102027812 */ /* 0x000fe600078ec0ff */
[----:B------:R-:W-:Y:S02]  /*7660*/  @P6 SHF.L.U32 R0, R60, 0x1f, RZ ;  /* 0x0000001f3c006819 */ /* 0x000fe400000006ff */
[----:B------:R-:W-:Y:S02]  /*7670*/  ISETP.NE.U32.AND P5, PT, R2, 0x1, PT ;  /* 0x000000010200780c */ /* 0x000fe40003fa5070 */
[----:B------:R1:W2:Y:S02]  /*7680*/  @P6 SYNCS.PHASECHK.TRANS64.TRYWAIT P3, [UR43+0x1a0], R0 ;  /* 0x0001a000ff0065a7 */ /* 0x0002a4000806112b */
[----:B------:R-:W-:Y:S02]  /*7690*/  P2R R65, PR, RZ, 0x20 ;  /* 0x00000020ff417803 */ /* 0x000fe40000000000 */
[----:B-1----:R-:W-:Y:S04]  /*76a0*/  SHF.L.U32 R0, R59, 0x1f, RZ ;  /* 0x0000001f3b007819 */ /* 0x002fe800000006ff */
[----:B------:R1:W3:Y:S01]  /*76b0*/  SYNCS.PHASECHK.TRANS64.TRYWAIT P2, [R54+URZ+0x210], R0 ;  /* 0x00021000360075a7 */ /* 0x0002e200080411ff */
[----:B--2---:R-:W-:Y:S01]  /*76c0*/  @P6 SEL R64, RZ, 0x1, !P3 ;  /* 0x00000001ff406807 */ /* 0x004fe20005800000 */
[----:B-1----:R-:W-:Y:S06]  /*76d0*/  @!P6 BRA `(.L_x_132) ;  /* 0x000000000058e947 */ /* 0x002fec0003800000 */
[----:B------:R-:W-:Y:S01]  /*76e0*/  VIADD R2, R63, 0x300 ;  /* 0x000003003f027836 */ /* 0x000fe20000000000 */
[----:B------:R-:W-:Y:S01]  /*76f0*/  LOP3.LUT P6, RZ, R49, 0x40, RZ, 0xc0, !PT ;  /* 0x0000004031ff7812 */ /* 0x000fe200078cc0ff */
[----:B------:R-:W-:Y:S01]  /*7700*/  BSSY B0, `(.L_x_133) ;  /* 0x000000e000007945 */ /* 0x000fe20003800000 */
[----:B------:R-:W-:Y:S01]  /*7710*/  ISETP.NE.AND P1, PT, R64, RZ, PT ;  /* 0x000000ff4000720c */ /* 0x000fe20003f25270 */
[----:B------:R-:W-:Y:S01]  /*7720*/  @P5 VIADD R4, R63, 0x310 ;  /* 0x000003103f045836 */ /* 0x000fe20000000000 */
[----:B------:R-:W-:Y:S01]  /*7730*/  PLOP3.LUT P0, PT, PT, PT, PT, 0x8, 0x80 ;  /* 0x000000000080781c */ /* 0x000fe20003f0e170 */
[----:B------:R-:W-:Y:S01]  /*7740*/  IMAD.MOV.U32 R39, RZ, RZ, RZ ;  /* 0x000000ffff277224 */ /* 0x000fe200078e00ff */
[----:B------:R-:W-:Y:S02]  /*7750*/  @P5 PLOP3.LUT P0, PT, P6, PT, PT, 0x80, 0x8 ;  /* 0x000000000008581c */ /* 0x000fe4000370f070 */
[----:B------:R-:W-:Y:S02]  /*7760*/  CS2R R36, SRZ ;  /* 0x0000000000247805 */ /* 0x000fe4000001ff00 */
[----:B------:R-:W-:Y:S02]  /*7770*/  CS2R R30, SRZ ;  /* 0x00000000001e7805 */ /* 0x000fe4000001ff00 */
[----:B------:R-:W-:Y:S07]  /*7780*/  CS2R R28, SRZ ;  /* 0x00000000001c7805 */ /* 0x000fee000001ff00 */
[----:B------:R-:W-:Y:S01]  /*7790*/  @P0 VIADD R4, R2, 0xfffffff0 ;  /* 0xfffffff002040836 */ /* 0x000fe20000000000 */
[----:B------:R-:W-:Y:S06]  /*77a0*/  @P1 BRA `(.L_x_134) ;  /* 0x00000000000c1947 */ /* 0x000fec0003800000 */
[----:B------:R-:W-:Y:S04]  /*77b0*/  SHF.L.U32 R3, R60, 0x1f, RZ ;  /* 0x0000001f3c037819 */ /* 0x000fe800000006ff */
[----:B------:R-:W1:Y:S02]  /*77c0*/  SYNCS.PHASECHK.TRANS64.TRYWAIT P0, [UR43+0x1a0], R3 ;  /* 0x0001a003ff0075a7 */ /* 0x000e64000800112b */
[----:B-1----:R-:W-:Y:S05]  /*77d0*/  @!P0 BRA `(.L_x_135) ;  /* 0x0000003800608947 */ /* 0x002fea0003800000 */
.L_x_134:
[----:B------:R-:W-:Y:S05]  /*77e0*/  BSYNC B0 ;  /* 0x0000000000007941 */ /* 0x000fea0003800000 */
.L_x_133:
[----:B------:R-:W-:Y:S01]  /*77f0*/  ISETP.NE.AND P0, PT, R65, RZ, PT ;  /* 0x000000ff4100720c */ /* 0x000fe20003f05270 */
[----:B------:R-:W-:Y:S11]  /*7800*/  HFMA2 R26, -RZ, RZ, 0, 5.9604644775390625e-08 ;  /* 0x00000001ff1a7431 */ /* 0x000ff600000001ff */
[----:B------:R-:W-:Y:S01]  /*7810*/  @!UPT UIADD3 URZ, UPT, UPT, URZ, URZ, URZ ;  /* 0x000000fffffff290 */ /* 0x000fe2000fffe0ff */
[----:B------:R2:W1:Y:S04]  /*7820*/  @P0 LDS.128 R36, [R4] ;  /* 0x0000000004240984 */ /* 0x0004680000000c00 */
[----:B------:R2:W1:Y:S02]  /*7830*/  @P0 LDS.128 R28, [R57+UR43+0x300] ;  /* 0x0003002b391c0984 */ /* 0x0004640008000c00 */
.L_x_132:
[----:B------:R-:W-:Y:S05]  /*7840*/  BSYNC B1 ;  /* 0x0000000000017941 */ /* 0x000fea0003800000 */
.L_x_131:
[----:B-1----:R-:W-:Y:S04]  /*7850*/  SHF.R.U32.HI R2, RZ, 0x15, R25 ;  /* 0x00000015ff027819 */ /* 0x002fe80000011619 */
[----:B------:R-:W-:Y:S01]  /*7860*/  LOP3.LUT P0, RZ, R2, 0x3, R51, 0x48, !PT ;  /* 0x0000000302ff7812 */ /* 0x000fe20007804833 */
[----:B------:R-:W-:Y:S01]  /*7870*/  @!UPT UIADD3 URZ, UPT, UPT, URZ, URZ, URZ ;  /* 0x000000fffffff290 */ /* 0x000fe2000fffe0ff */
[----:B---3--:R-:W-:Y:S11]  /*7880*/  @P2 BRA `(.L_x_136) ;  /* 0x0000000000082947 */ /* 0x008ff60003800000 */
[----:B------:R-:W1:Y:S02]  /*7890*/  SYNCS.PHASECHK.TRANS64.TRYWAIT P1, [R54+URZ+0x210], R0 ;  /* 0x00021000360075a7 */ /* 0x000e6400080211ff */
[----:B-1----:R-:W-:Y:S05]  /*78a0*/  @!P1 BRA `(.L_x_137) ;  /* 0x0000003800449947 */ /* 0x002fea0003800000 */
.L_x_136:
[----:B------:R-:W-:Y:S05]  /*78b0*/  @!P0 BRA `(.L_x_138) ;  /* 0x0000000000408947 */ /* 0x000fea0003800000 */
[----:B------:R-:W3:Y:S01]  /*78c0*/  LDCU.64 UR8, c[0x4][0x70] ;  /* 0x01000e00ff0877ac */ /* 0x000ee20008000a00 */
[----:B------:R-:W-:Y:S01]  /*78d0*/  MOV R3, 0x0 ;  /* 0x0000000000037802 */ /* 0x000fe20000000f00 */
[----:B------:R-:W-:Y:S02]  /*78e0*/  HFMA2 R12, -RZ, RZ, 0, 5.9604644775390625e-08 ;  /* 0x00000001ff0c7431 */ /* 0x000fe400000001ff */
[----:B------:R-:W-:Y:S02]  /*78f0*/  IMAD.MOV.U32 R8, RZ, RZ, 0x192 ;  /* 0x00000192ff087424 */ /* 0x000fe400078e00ff */
[----:B------:R-:W-:Y:S01]  /*7900*/  IMAD.MOV.U32 R13, RZ, RZ, RZ ;  /* 0x000000ffff0d7224 */ /* 0x000fe200078e00ff */
[----:B------:R-:W5:Y:S01]  /*7910*/  LDCU.64 UR6, c[0x4][0x78] ;  /* 0x01000f00ff0677ac */ /* 0x000f620008000a00 */
[----:B------:R-:W1:Y:S01]  /*7920*/  LDC.64 R2, c[0x4][R3] ;  /* 0x0100000003027b82 */ /* 0x000e620000000a00 */
[----:B------:R-:W4:Y:S01]  /*7930*/  LDCU.64 UR4, c[0x4][0x10] ;  /* 0x01000200ff0477ac */ /* 0x000f220008000a00 */
[----:B---3--:R-:W-:Y:S01]  /*7940*/  MOV R5, UR9 ;  /* 0x0000000900057c02 */ /* 0x008fe20008000f00 */
[----:B--2---:R-:W-:Y:S01]  /*7950*/  IMAD.U32 R4, RZ, RZ, UR8 ;  /* 0x00000008ff047e24 */ /* 0x004fe2000f8e00ff */
[----:B-----5:R-:W-:Y:S01]  /*7960*/  MOV R7, UR7 ;  /* 0x0000000700077c02 */ /* 0x020fe20008000f00 */
[----:B------:R-:W-:Y:S01]  /*7970*/  IMAD.U32 R6, RZ, RZ, UR6 ;  /* 0x00000006ff067e24 */ /* 0x000fe2000f8e00ff */
[----:B----4-:R-:W-:Y:S01]  /*7980*/  MOV R11, UR5 ;  /* 0x00000005000b7c02 */ /* 0x010fe20008000f00 */
[----:B------:R-:W-:Y:S02]  /*7990*/  IMAD.U32 R10, RZ, RZ, UR4 ;  /* 0x00000004ff0a7e24 */ /* 0x000fe4000f8e00ff */
[----:B------:R-:W-:Y:S07]  /*79a0*/  LEPC R20, `(.L_x_138) ;  /* 0x000000001014794e */ /* 0x000fee0000000000 */
[----:B-1----:R-:W-:Y:S05]  /*79b0*/  CALL.ABS.NOINC R2 ;  /* 0x0000000002007343 */ /* 0x002fea0003c00000 */
.L_x_138:
[----:B------:R-:W-:Y:S05]  /*79c0*/  WARPSYNC.ALL ;  /* 0x0000000000007948 */ /* 0x000fea0003800000 */
[----:B------:R-:W-:Y:S01]  /*79d0*/  R2UR UR4, R25 ;  /* 0x00000000190472ca */ /* 0x000fe200000e0000 */
[--C-:B------:R-:W-:Y:S01]  /*79e0*/  HADD2.F32 R3, -RZ, R28.reuse.H0_H0 ;  /* 0x2000001cff037230 */ /* 0x100fe20000004100 */
[----:B------:R-:W-:Y:S01]  /*79f0*/  MOV R66, 0x10 ;  /* 0x0000001000427802 */ /* 0x000fe20000000f00 */
[--C-:B------:R-:W-:Y:S01]  /*7a00*/  HADD2.F32 R20, -RZ, R29.reuse.H0_H0 ;  /* 0x2000001dff147230 */ /* 0x100fe20000004100 */
[----:B------:R-:W-:Y:S01]  /*7a10*/  LOP3.LUT P6, RZ, R49, 0x40, RZ, 0xc0, !PT ;  /* 0x0000004031ff7812 */ /* 0x000fe200078cc0ff */
[----:B------:R-:W-:Y:S01]  /*7a20*/  HADD2.F32 R21, -RZ, R29.H1_H1 ;  /* 0x3000001dff157230 */ /* 0x000fe20000004100 */
[----:B------:R-:W-:Y:S01]  /*7a30*/  ISETP.NE.AND P0, PT, R61, RZ, PT ;  /* 0x000000ff3d00720c */ /* 0x000fe20003f05270 */
[----:B------:R-:W-:Y:S01]  /*7a40*/  BSSY.RECONVERGENT B0, `(.L_x_139) ;  /* 0x0000052000007945 */ /* 0x000fe20003800200 */
[----:B------:R-:W-:Y:S04]  /*7a50*/  SEL R66, R66, 0xfffffff0, !P6 ;  /* 0xfffffff042427807 */ /* 0x000fe80007000000 */
[----:B------:R-:W-:Y:S01]  /*7a60*/  IADD3 R63, PT, PT, R63, R66, RZ ;  /* 0x000000423f3f7210 */ /* 0x000fe20007ffe0ff */
[----:B--2---:R-:W1:Y:S02]  /*7a70*/  LDTM.x16 R4, tmem[UR4] ;  /* 0x00000004000479ee */ /* 0x004e640008240000 */
[C---:B-1--4-:R-:W-:Y:S01]  /*7a80*/  FMUL R0, R24.reuse, R4 ;  /* 0x0000000418007220 */ /* 0x052fe20000400000 */
[----:B------:R-:W-:Y:S02]  /*7a90*/  HADD2.F32 R4, -RZ, R28.H1_H1 ;  /* 0x3000001cff047230 */ /* 0x000fe40000004100 */
[C---:B------:R-:W-:Y:S01]  /*7aa0*/  FMUL R2, R24.reuse, R5 ;  /* 0x0000000518027220 */ /* 0x040fe20000400000 */
[C---:B------:R-:W-:Y:S01]  /*7ab0*/  FMUL R7, R24.reuse, R7 ;  /* 0x0000000718077220 */ /* 0x040fe20000400000 */
[C---:B------:R-:W-:Y:S01]  /*7ac0*/  FFMA R0, R27.reuse, R3, R0 ;  /* 0x000000031b007223 */ /* 0x040fe20000000000 */
[C---:B------:R-:W-:Y:S01]  /*7ad0*/  FMUL R3, R24.reuse, R6 ;  /* 0x0000000618037220 */ /* 0x040fe20000400000 */
[C---:B------:R-:W-:Y:S01]  /*7ae0*/  FFMA R2, R27.reuse, R4, R2 ;  /* 0x000000041b027223 */ /* 0x040fe20000000002 */
[C---:B------:R-:W-:Y:S01]  /*7af0*/  FMUL R4, R24.reuse, R8 ;  /* 0x0000000818047220 */ /* 0x040fe20000400000 */
[C---:B------:R-:W-:Y:S01]  /*7b00*/  FMUL R8, R24.reuse, R12 ;  /* 0x0000000c18087220 */ /* 0x040fe20000400000 */
[----:B------:R-:W-:Y:S01]  /*7b10*/  FMUL R12, R24, R16 ;  /* 0x00000010180c7220 */ /* 0x000fe20000400000 */
[--C-:B------:R-:W-:Y:S01]  /*7b20*/  HADD2.F32 R16, -RZ, R30.reuse.H0_H0 ;  /* 0x2000001eff107230 */ /* 0x100fe20000004100 */
[----:B------:R-:W-:Y:S01]  /*7b30*/  F2FP.F16.F32.PACK_AB R32, R2, R0 ;  /* 0x000000000220723e */ /* 0x000fe200000000ff */
[----:B------:R-:W-:Y:S02]  /*7b40*/  HADD2.F32 R0, -RZ, R30.H1_H1 ;  /* 0x3000001eff007230 */ /* 0x000fe40000004100 */
[C---:B------:R-:W-:Y:S01]  /*7b50*/  FMUL R5, R24.reuse, R9 ;  /* 0x0000000918057220 */ /* 0x040fe20000400000 */
[C---:B------:R-:W-:Y:S01]  /*7b60*/  FFMA R3, R27.reuse, R20, R3 ;  /* 0x000000141b037223 */ /* 0x040fe20000000003 */
[C---:B------:R-:W-:Y:S01]  /*7b70*/  FFMA R7, R27.reuse, R21, R7 ;  /* 0x000000151b077223 */ /* 0x040fe20000000007 */
[--C-:B------:R-:W-:Y:S02]  /*7b80*/  HADD2.F32 R2, -RZ, R31.reuse.H0_H0 ;  /* 0x2000001fff027230 */ /* 0x100fe40000004100 */
[C---:B------:R-:W-:Y:S01]  /*7b90*/  FFMA R4, R27.reuse, R16, R4 ;  /* 0x000000101b047223 */ /* 0x040fe20000000004 */
[C---:B------:R-:W-:Y:S01]  /*7ba0*/  FMUL R6, R24.reuse, R10 ;  /* 0x0000000a18067220 */ /* 0x040fe20000400000 */
[C---:B------:R-:W-:Y:S01]  /*7bb0*/  FFMA R5, R27.reuse, R0, R5 ;  /* 0x000000001b057223 */ /* 0x040fe20000000005 */
[----:B------:R-:W-:Y:S02]  /*7bc0*/  HADD2.F32 R16, -RZ, R31.H1_H1 ;  /* 0x3000001fff107230 */ /* 0x000fe40000004100 */
[C---:B------:R-:W-:Y:S01]  /*7bd0*/  FMUL R11, R24.reuse, R11 ;  /* 0x0000000b180b7220 */ /* 0x040fe20000400000 */
[--C-:B------:R-:W-:Y:S02]  /*7be0*/  HADD2.F32 R0, -RZ, R36.reuse.H0_H0 ;  /* 0x20000024ff007230 */ /* 0x100fe40000004100 */
[----:B------:R-:W-:Y:S01]  /*7bf0*/  FFMA R6, R27, R2, R6 ;  /* 0x000000021b067223 */ /* 0x000fe20000000006 */
[----:B------:R-:W-:Y:S01]  /*7c00*/  F2FP.F16.F32.PACK_AB R33, R7, R3 ;  /* 0x000000030721723e */ /* 0x000fe200000000ff */
[----:B------:R-:W-:Y:S02]  /*7c10*/  HADD2.F32 R2, -RZ, R36.H1_H1 ;  /* 0x30000024ff027230 */ /* 0x000fe40000004100 */
[C---:B------:R-:W-:Y:S01]  /*7c20*/  FFMA R11, R27.reuse, R16, R11 ;  /* 0x000000101b0b7223 */ /* 0x040fe2000000000b */
[C---:B------:R-:W-:Y:S01]  /*7c30*/  FMUL R9, R24.reuse, R13 ;  /* 0x0000000d18097220 */ /* 0x040fe20000400000 */
[--C-:B------:R-:W-:Y:S02]  /*7c40*/  HADD2.F32 R3, -RZ, R37.reuse.H0_H0 ;  /* 0x20000025ff037230 */ /* 0x100fe40000004100 */
[C---:B------:R-:W-:Y:S01]  /*7c50*/  FFMA R8, R27.reuse, R0, R8 ;  /* 0x000000001b087223 */ /* 0x040fe20000000008 */
[C---:B------:R-:W-:Y:S01]  /*7c60*/  FMUL R10, R24.reuse, R14 ;  /* 0x0000000e180a7220 */ /* 0x040fe20000400000 */
[----:B------:R-:W-:Y:S02]  /*7c70*/  HADD2.F32 R0, -RZ, R37.H1_H1 ;  /* 0x30000025ff007230 */ /* 0x000fe40000004100 */
[C---:B------:R-:W-:Y:S01]  /*7c80*/  FMUL R15, R24.reuse, R15 ;  /* 0x0000000f180f7220 */ /* 0x040fe20000400000 */
[C---:B------:R-:W-:Y:S01]  /*7c90*/  FFMA R9, R27.reuse, R2, R9 ;  /* 0x000000021b097223 */ /* 0x040fe20000000009 */
[----:B------:R-:W-:Y:S01]  /*7ca0*/  FFMA R10, R27, R3, R10 ;  /* 0x000000031b0a7223 */ /* 0x000fe2000000000a */
[--C-:B------:R-:W-:Y:S01]  /*7cb0*/  HADD2.F32 R2, -RZ, R38.reuse.H0_H0 ;  /* 0x20000026ff027230 */ /* 0x100fe20000004100 */
[----:B------:R-:W-:Y:S01]  /*7cc0*/  F2FP.F16.F32.PACK_AB R34, R5, R4 ;  /* 0x000000040522723e */ /* 0x000fe200000000ff */
[----:B------:R-:W-:Y:S02]  /*7cd0*/  HADD2.F32 R3, -RZ, R38.H1_H1 ;  /* 0x30000026ff037230 */ /* 0x000fe40000004100 */
[----:B------:R-:W-:Y:S01]  /*7ce0*/  FFMA R15, R27, R0, R15 ;  /* 0x000000001b0f7223 */ /* 0x000fe2000000000f */
[C---:B------:R-:W-:Y:S01]  /*7cf0*/  FMUL R13, R24.reuse, R17 ;  /* 0x00000011180d7220 */ /* 0x040fe20000400000 */
[--C-:B------:R-:W-:Y:S02]  /*7d00*/  HADD2.F32 R4, -RZ, R39.reuse.H0_H0 ;  /* 0x20000027ff047230 */ /* 0x100fe40000004100 */
[C---:B------:R-:W-:Y:S01]  /*7d10*/  FMUL R14, R24.reuse, R18 ;  /* 0x00000012180e7220 */ /* 0x040fe20000400000 */
[----:B------:R-:W-:Y:S02]  /*7d20*/  HADD2.F32 R0, -RZ, R39.H1_H1 ;  /* 0x30000027ff007230 */ /* 0x000fe40000004100 */
[----:B------:R-:W-:Y:S01]  /*7d30*/  FMUL R19, R24, R19 ;  /* 0x0000001318137220 */ /* 0x000fe20000400000 */
[----:B------:R-:W-:Y:S01]  /*7d40*/  F2FP.F16.F32.PACK_AB R35, R11, R6 ;  /* 0x000000060b23723e */ /* 0x000fe200000000ff */
[C---:B------:R-:W-:Y:S01]  /*7d50*/  FFMA R12, R27.reuse, R2, R12 ;  /* 0x000000021b0c7223 */ /* 0x040fe2000000000c */
[C---:B------:R-:W-:Y:S01]  /*7d60*/  FFMA R13, R27.reuse, R3, R13 ;  /* 0x000000031b0d7223 */ /* 0x040fe2000000000d */
[C---:B------:R-:W-:Y:S01]  /*7d70*/  FFMA R14, R27.reuse, R4, R14 ;  /* 0x000000041b0e7223 */ /* 0x040fe2000000000e */
[----:B------:R-:W-:Y:S01]  /*7d80*/  FFMA R19, R27, R0, R19 ;  /* 0x000000001b137223 */ /* 0x000fe20000000013 */
[----:B------:R1:W-:Y:S01]  /*7d90*/  STS.128 [R57+UR43+0x300], R32 ;  /* 0x0003002039007988 */ /* 0x0003e20008000c2b */
[----:B------:R-:W-:Y:S02]  /*7da0*/  F2FP.F16.F32.PACK_AB R8, R9, R8 ;  /* 0x000000080908723e */ /* 0x000fe400000000ff */
[----:B------:R-:W-:Y:S02]  /*7db0*/  F2FP.F16.F32.PACK_AB R9, R15, R10 ;  /* 0x0000000a0f09723e */ /* 0x000fe400000000ff */
[----:B------:R-:W-:Y:S02]  /*7dc0*/  F2FP.F16.F32.PACK_AB R10, R13, R12 ;  /* 0x0000000c0d0a723e */ /* 0x000fe400000000ff */
[----:B------:R-:W-:Y:S05]  /*7dd0*/  F2FP.F16.F32.PACK_AB R11, R19, R14 ;  /* 0x0000000e130b723e */ /* 0x000fea00000000ff */
[----:B------:R1:W-:Y:S01]  /*7de0*/  STS.128 [R63+0x300], R8 ;  /* 0x000300083f007388 */ /* 0x0003e20000000c00 */
[----:B------:R-:W-:Y:S01]  /*7df0*/  @!PT LDS RZ, [RZ] ;  /* 0x00000000fffff984 */ /* 0x000fe20000000800 */
[----:B------:R-:W-:Y:S01]  /*7e00*/  @!PT LDS RZ, [RZ] ;  /* 0x00000000fffff984 */ /* 0x000fe20000000800 */
[----:B------:R-:W-:Y:S01]  /*7e10*/  @!PT LDS RZ, [RZ] ;  /* 0x00000000fffff984 */ /* 0x000fe20000000800 */
[----:B------:R-:W-:Y:S01]  /*7e20*/  @!PT LDS RZ, [RZ] ;  /* 0x00000000fffff984 */ /* 0x000fe20000000800 */
[----:B------:R2:W-:Y:S07]  /*7e30*/  MEMBAR.ALL.CTA ;  /* 0x0000000000007992 */ /* 0x0005ee0000008000 */
[----:B--2---:R-:W2:Y:S02]  /*7e40*/  FENCE.VIEW.ASYNC.S ;  /* 0x00000000000073c6 */ /* 0x004ea40000000000 */
[----:B--2---:R-:W-:Y:S06]  /*7e50*/  BAR.SYNC.DEFER_BLOCKING 0x1, 0x80 ;  /* 0x0042000000007b1d */ /* 0x004fec0000010000 */
[----:B------:R-:W-:Y:S05]  /*7e60*/  @P0 BRA `(.L_x_140) ;  /* 0x00000000003c0947 */ /* 0x000fea0003800000 */
[----:B------:R-:W2:Y:S01]  /*7e70*/  LDCU.64 UR6, c[0x0][0x348] ;  /* 0x00006900ff0677ac */ /* 0x000ea20008000a00 */
[----:B------:R-:W-:Y:S01]  /*7e80*/  UIADD3 UR4, UPT, UPT, UR43, 0x300, URZ ;  /* 0x000003002b047890 */ /* 0x000fe2000fffe0ff */
[----:B------:R-:W-:Y:S01]  /*7e90*/  UMOV UR51, UR36 ;  /* 0x0000002400337c82 */ /* 0x000fe20008000000 */
[----:B------:R-:W-:Y:S02]  /*7ea0*/  UIADD3 UR9, UPT, UPT, UR49, 0x40, URZ ;  /* 0x0000004031097890 */ /* 0x000fe4000fffe0ff */
[----:B------:R-:W-:Y:S02]  /*7eb0*/  UIADD3 UR8, UPT, UPT, UR43, 0xb00, URZ ;  /* 0x00000b002b087890 */ /* 0x000fe4000fffe0ff */
[----:B------:R-:W-:Y:S01]  /*7ec0*/  MOV R53, UR4 ;  /* 0x0000000400357c02 */ /* 0x000fe20008000f00 */
[----:B------:R-:W-:Y:S01]  /*7ed0*/  UMOV UR10, UR50 ;  /* 0x00000032000a7c82 */ /* 0x000fe20008000000 */
[----:B------:R-:W-:Y:S02]  /*7ee0*/  UMOV UR11, UR36 ;  /* 0x00000024000b7c82 */ /* 0x000fe40008000000 */
[----:B------:R-:W-:Y:S01]  /*7ef0*/  R2UR UR48, R53 ;  /* 0x00000000353072ca */ /* 0x000fe200000e0000 */
[----:B--2---:R-:W-:Y:S04]  /*7f00*/  UIADD3 UR4, UP0, UPT, UR6, 0x680, URZ ;  /* 0x0000068006047890 */ /* 0x004fe8000ff1e0ff */
[----:B------:R-:W-:Y:S09]  /*7f10*/  UIADD3.X UR5, UPT, UPT, URZ, UR7, URZ, UP0, !UPT ;  /* 0x00000007ff057290 */ /* 0x000ff200087fe4ff */
[----:B------:R2:W-:Y:S01]  /*7f20*/  UTMASTG.3D [UR48], [UR4] ;  /* 0x00000030040073b5 */ /* 0x0005e20008010000 */
[----:B------:R2:W-:Y:S01]  /*7f30*/  UTMASTG.3D [UR8], [UR4] ;  /* 0x00000008040073b5 */ /* 0x0005e20008010000 */
[----:B------:R0:W-:Y:S01]  /*7f40*/  UTMACMDFLUSH ;  /* 0x00000000000079b7 */ /* 0x0001e20000000000 */
[----:B--2---:R-:W-:Y:S04]  /*7f50*/  DEPBAR.LE SB0, 0x1 ;  /* 0x000080400000791a */ /* 0x004fe80000000000 */
.L_x_140:
[----:B------:R-:W-:Y:S05]  /*7f60*/  BSYNC.RECONVERGENT B0 ;  /* 0x0000000000007941 */ /* 0x000fea0003800200 */
.L_x_139:
[----:B------:R-:W-:Y:S01]  /*7f70*/  BAR.SYNC.DEFER_BLOCKING 0x1, 0x80 ;  /* 0x0042000000007b1d */ /* 0x000fe20000010000 */
[----:B------:R-:W-:Y:S01]  /*7f80*/  ISETP.NE.AND P1, PT, R62, RZ, PT ;  /* 0x000000ff3e00720c */ /* 0x000fe20003f25270 */
[----:B------:R-:W-:Y:S01]  /*7f90*/  UISETP.NE.AND UP0, UPT, UR52, URZ, UPT ;  /* 0x000000ff3400728c */ /* 0x000fe2000bf05270 */
[----:B------:R-:W-:Y:S11]  /*7fa0*/  LEA R2, R26, UR43, 0x3 ;  /* 0x0000002b1a027c11 */ /* 0x000ff6000f8e18ff */
[----:B------:R-:W-:Y:S01]  /*7fb0*/  @P1 SHF.L.U32 R3, R60, 0x1f, RZ ;  /* 0x0000001f3c031819 */ /* 0x000fe200000006ff */
[----:B------:R-:W-:Y:S06]  /*7fc0*/  BRA.U !UP0, `(.L_x_141) ;  /* 0x0000000108247547 */ /* 0x000fec000b800000 */
[----:B------:R-:W-:Y:S01]  /*7fd0*/  IMAD.U32 R4, RZ, RZ, UR46 ;  /* 0x0000002eff047e24 */ /* 0x000fe2000f8e00ff */
[----:B------:R-:W-:Y:S01]  /*7fe0*/  MOV R0, UR47 ;  /* 0x0000002f00007c02 */ /* 0x000fe20008000f00 */
[----:B------:R-:W-:Y:S03]  /*7ff0*/  UIADD3 UR4, UPT, UPT, UR46, 0x1, URZ ;  /* 0x000000012e047890 */ /* 0x000fe6000fffe0ff */
[----:B------:R-:W-:Y:S01]  /*8000*/  @P1 LEA R4, R4, UR43, 0x3 ;  /* 0x0000002b04041c11 */ /* 0x000fe2000f8e18ff */
[----:B------:R-:W-:Y:S04]  /*8010*/  UISETP.NE.AND UP0, UPT, UR4, 0x4, UPT ;  /* 0x000000040400788c */ /* 0x000fe8000bf05270 */
[----:B------:R-:W-:Y:S01]  /*8020*/  @P1 VIADD R4, R4, 0x1c0 ;  /* 0x000001c004041836 */ /* 0x000fe20000000000 */
[----:B------:R-:W-:Y:S04]  /*8030*/  USEL UR46, UR4, URZ, UP0 ;  /* 0x000000ff042e7287 */ /* 0x000fe80008000000 */
[----:B------:R-:W-:Y:S04]  /*8040*/  @P1 PRMT R0, R0, 0x654, R4 ;  /* 0x0000065400001816 */ /* 0x000fe80000000004 */
[----:B------:R2:W-:Y:S04]  /*8050*/  @P1 SYNCS.ARRIVE.TRANS64.RED.A1T0 RZ, [R0+URZ], RZ ;  /* 0x000000ff00ff19a7 */ /* 0x0005e800081004ff */
.L_x_141:
[----:B------:R-:W3:Y:S01]  /*8060*/  @P1 SYNCS.PHASECHK.TRANS64.TRYWAIT P0, [R2+URZ+0x1a0], R3 ;  /* 0x0001a003020015a7 */ /* 0x000ee200080011ff */
[----:B------:R-:W-:Y:S01]  /*8070*/  BSSY B1, `(.L_x_142) ;  /* 0x0000012000017945 */ /* 0x000fe20003800000 */
[----:B---3--:R-:W-:Y:S03]  /*8080*/  @P1 SEL R64, RZ, 0x1, !P0 ;  /* 0x00000001ff401807 */ /* 0x008fe60004000000 */
[----:B------:R-:W-:Y:S05]  /*8090*/  @!P1 BRA `(.L_x_143) ;  /* 0x00000000003c9947 */ /* 0x000fea0003800000 */
[----:B------:R-:W-:Y:S01]  /*80a0*/  ISETP.NE.AND P1, PT, R65, RZ, PT ;  /* 0x000000ff4100720c */ /* 0x000fe20003f25270 */
[----:B------:R-:W-:Y:S01]  /*80b0*/  BSSY B0, `(.L_x_144) ;  /* 0x0000009000007945 */ /* 0x000fe20003800000 */
[----:B------:R-:W-:Y:S11]  /*80c0*/  ISETP.NE.AND P0, PT, R64, RZ, PT ;  /* 0x000000ff4000720c */ /* 0x000ff60003f05270 */
[----:B------:R-:W-:Y:S05]  /*80d0*/  @P1 IMAD R4, R26, 0x1000, R57 ;  /* 0x000010001a041824 */ /* 0x000fea00078e0239 */
[----:B------:R-:W-:Y:S05]  /*80e0*/  @P1 IADD3 R3, PT, PT, R4, UR43, RZ ;  /* 0x0000002b04031c10 */ /* 0x000fea000fffe0ff */
[----:B------:R-:W-:Y:S01]  /*80f0*/  @P1 IMAD.IADD R3, R66, 0x1, R3 ;  /* 0x0000000142031824 */ /* 0x000fe200078e0203 */
[----:B------:R-:W-:Y:S06]  /*8100*/  @P0 BRA `(.L_x_145) ;  /* 0x00000000000c0947 */ /* 0x000fec0003800000 */
[----:B--2---:R-:W-:Y:S04]  /*8110*/  SHF.L.U32 R0, R60, 0x1f, RZ ;  /* 0x0000001f3c007819 */ /* 0x004fe800000006ff */
[----:B------:R-:W2:Y:S02]  /*8120*/  SYNCS.PHASECHK.TRANS64.TRYWAIT P0, [R2+URZ+0x1a0], R0 ;  /* 0x0001a000020075a7 */ /* 0x000ea400080011ff */
[----:B--2---:R-:W-:Y:S05]  /*8130*/  @!P0 BRA `(.L_x_146) ;  /* 0x0000003000348947 */ /* 0x004fea0003800000 */
.L_x_145:
[----:B------:R-:W-:Y:S05]  /*8140*/  BSYNC B0 ;  /* 0x0000000000007941 */ /* 0x000fea0003800000 */
.L_x_144:
[----:B------:R-:W-:Y:S02]  /*8150*/  ISETP.NE.AND P0, PT, R65, RZ, PT ;  /* 0x000000ff4100720c */ /* 0x000fe40003f05270 */
[----:B------:R-:W-:Y:S11]  /*8160*/  IADD3 R26, PT, PT, R26, 0x1, RZ ;  /* 0x000000011a1a7810 */ /* 0x000ff60007ffe0ff */
[----:B------:R3:W4:Y:S04]  /*8170*/  @P0 LDS.128 R28, [R4+UR43+0x300] ;  /* 0x0003002b041c0984 */ /* 0x0007280008000c00 */
[----:B------:R3:W1:Y:S02]  /*8180*/  @P0 LDS.128 R36, [R3+0x300] ;  /* 0x0003000003240984 */ /* 0x0006640000000c00 */
.L_x_143:
[----:B------:R-:W-:Y:S05]  /*8190*/  BSYNC B1 ;  /* 0x0000000000017941 */ /* 0x000fea0003800000 */
.L_x_142:
[----:B--2---:R-:W-:Y:S05]  /*81a0*/  VIADD R0, R25, 0x10 ;  /* 0x0000001019007836 */ /* 0x004fea0000000000 */
[----:B------:R-:W-:Y:S04]  /*81b0*/  SHF.R.U32.HI R0, RZ, 0x15, R0 ;  /* 0x00000015ff007819 */ /* 0x000fe80000011600 */
[----:B------:R-:W-:Y:S11]  /*81c0*/  LOP3.LUT P0, RZ, R0, 0x3, R51, 0x48, !PT ;  /* 0x0000000300ff7812 */ /* 0x000ff60007804833 */
[----:B------:R-:W-:Y:S02]  /*81d0*/  @!UPT UIADD3 URZ, UPT, UPT, URZ, URZ, URZ ;  /* 0x000000fffffff290 */ /* 0x000fe4000fffe0ff */
[----:B------:R-:W-:Y:S05]  /*81e0*/  @!P0 BRA `(.L_x_147) ;  /* 0x0000000000408947 */ /* 0x000fea0003800000 */
[----:B------:R-:W2:Y:S01]  /*81f0*/  LDCU.64 UR8, c[0x4][0x70] ;  /* 0x01000e00ff0877ac */ /* 0x000ea20008000a00 */
[----:B---3--:R-:W-:Y:S01]  /*8200*/  MOV R3, 0x0 ;  /* 0x0000000000037802 */ /* 0x008fe20000000f00 */
[----:B------:R-:W-:Y:S02]  /*8210*/  HFMA2 R12, -RZ, RZ, 0, 5.9604644775390625e-08 ;  /* 0x00000001ff0c7431 */ /* 0x000fe400000001ff */
[----:B-1----:R-:W-:Y:S02]  /*8220*/  IMAD.MOV.U32 R8, RZ, RZ, 0x192 ;  /* 0x00000192ff087424 */ /* 0x002fe400078e00ff */
[----:B------:R-:W-:Y:S01]  /*8230*/  IMAD.MOV.U32 R13, RZ, RZ, RZ ;  /* 0x000000ffff0d7224 */ /* 0x000fe200078e00ff */
[----:B------:R-:W1:Y:S01]  /*8240*/  LDCU.64 UR6, c[0x4][0x78] ;  /* 0x01000f00ff0677ac */ /* 0x000e620008000a00 */
[----:B------:R-:W3:Y:S01]  /*8250*/  LDC.64 R2, c[0x4][R3] ;  /* 0x0100000003027b82 */ /* 0x000ee20000000a00 */
[----:B------:R-:W5:Y:S01]  /*8260*/  LDCU.64 UR4, c[0x4][0x10] ;  /* 0x01000200ff0477ac */ /* 0x000f620008000a00 */
[----:B--2---:R-:W-:Y:S01]  /*8270*/  MOV R5, UR9 ;  /* 0x0000000900057c02 */ /* 0x004fe20008000f00 */
[----:B------:R-:W-:Y:S01]  /*8280*/  IMAD.U32 R4, RZ, RZ, UR8 ;  /* 0x00000008ff047e24 */ /* 0x000fe2000f8e00ff */
[----:B-1----:R-:W-:Y:S01]  /*8290*/  MOV R7, UR7 ;  /* 0x0000000700077c02 */ /* 0x002fe20008000f00 */
[----:B------:R-:W-:Y:S01]  /*82a0*/  IMAD.U32 R6, RZ, RZ, UR6 ;  /* 0x00000006ff067e24 */ /* 0x000fe2000f8e00ff */
[----:B-----5:R-:W-:Y:S01]  /*82b0*/  MOV R11, UR5 ;  /* 0x00000005000b7c02 */ /* 0x020fe20008000f00 */
[----:B------:R-:W-:Y:S02]  /*82c0*/  IMAD.U32 R10, RZ, RZ, UR4 ;  /* 0x00000004ff0a7e24 */ /* 0x000fe4000f8e00ff */
[----:B------:R-:W-:Y:S07]  /*82d0*/  LEPC R20, `(.L_x_147) ;  /* 0x000000001014794e */ /* 0x000fee0000000000 */
[----:B---34-:R-:W-:Y:S05]  /*82e0*/  CALL.ABS.NOINC R2 ;  /* 0x0000000002007343 */ /* 0x018fea0003c00000 */
.L_x_147:
[----:B------:R-:W-:Y:S01]  /*82f0*/  ISETP.NE.AND P6, PT, R62, RZ, PT ;  /* 0x000000ff3e00720c */ /* 0x000fe20003fc5270 */
[----:B------:R-:W-:Y:S05]  /*8300*/  WARPSYNC.ALL ;  /* 0x0000000000007948 */ /* 0x000fea0003800000 */
[----:B------:R-:W-:Y:S01]  /*8310*/  R2UR UR4, R25 ;  /* 0x00000000190472ca */ /* 0x000fe200000e0000 */
[----:B---34-:R-:W-:Y:S01]  /*8320*/  HADD2.F32 R3, -RZ, R28.H0_H0 ;  /* 0x2000001cff037230 */ /* 0x018fe20000004100 */
[----:B------:R-:W-:Y:S01]  /*8330*/  ISETP.NE.AND P0, PT, R61, RZ, PT ;  /* 0x000000ff3d00720c */ /* 0x000fe20003f05270 */
[----:B------:R-:W-:Y:S01]  /*8340*/  HADD2.F32 R20, -RZ, R30.H0_H0 ;  /* 0x2000001eff147230 */ /* 0x000fe20000004100 */
[----:B------:R-:W-:Y:S09]  /*8350*/  BSSY.RECONVERGENT B0, `(.L_x_148) ;  /* 0x0000058000007945 */ /* 0x000ff20003800200 */
[----:B-1----:R-:W1:Y:S02]  /*8360*/  LDTM.x16 R4, tmem[UR4+0x10] ;  /* 0x00001004000479ee */ /* 0x002e640008240000 */
[C---:B-1----:R-:W-:Y:S01]  /*8370*/  FMUL R0, R24.reuse, R4 ;  /* 0x0000000418007220 */ /* 0x042fe20000400000 */
[----:B------:R-:W-:Y:S02]  /*8380*/  HADD2.F32 R4, -RZ, R28.H1_H1 ;  /* 0x3000001cff047230 */ /* 0x000fe40000004100 */
[C---:B------:R-:W-:Y:S01]  /*8390*/  FMUL R2, R24.reuse, R5 ;  /* 0x0000000518027220 */ /* 0x040fe20000400000 */
[--C-:B------:R-:W-:Y:S02]  /*83a0*/  HADD2.F32 R5, -RZ, R29.reuse.H0_H0 ;  /* 0x2000001dff057230 */ /* 0x100fe40000004100 */
[C---:B------:R-:W-:Y:S01]  /*83b0*/  FFMA R0, R27.reuse, R3, R0 ;  /* 0x000000031b007223 */ /* 0x040fe20000000000 */
[C---:B------:R-:W-:Y:S01]  /*83c0*/  FMUL R3, R24.reuse, R6 ;  /* 0x0000000618037220 */ /* 0x040fe20000400000 */
[----:B------:R-:W-:Y:S02]  /*83d0*/  HADD2.F32 R6, -RZ, R29.H1_H1 ;  /* 0x3000001dff067230 */ /* 0x000fe40000004100 */
[C---:B------:R-:W-:Y:S01]  /*83e0*/  FFMA R2, R27.reuse, R4, R2 ;  /* 0x000000041b027223 */ /* 0x040fe20000000002 */
[C---:B------:R-:W-:Y:S01]  /*83f0*/  FMUL R7, R24.reuse, R7 ;  /* 0x0000000718077220 */ /* 0x040fe20000400000 */
[C---:B------:R-:W-:Y:S01]  /*8400*/  FFMA R3, R27.reuse, R5, R3 ;  /* 0x000000051b037223 */ /* 0x040fe20000000003 */
[C---:B------:R-:W-:Y:S01]  /*8410*/  FMUL R4, R24.reuse, R8 ;  /* 0x0000000818047220 */ /* 0x040fe20000400000 */
[----:B------:R-:W-:Y:S01]  /*8420*/  FMUL R5, R24, R9 ;  /* 0x0000000918057220 */ /* 0x000fe20000400000 */
[----:B------:R-:W-:Y:S01]  /*8430*/  F2FP.F16.F32.PACK_AB R32, R2, R0 ;  /* 0x000000000220723e */ /* 0x000fe200000000ff */
[C---:B------:R-:W-:Y:S01]  /*8440*/  FFMA R7, R27.reuse, R6, R7 ;  /* 0x000000061b077223 */ /* 0x040fe20000000007 */
[----:B------:R-:W-:Y:S02]  /*8450*/  HADD2.F32 R0, -RZ, R30.H1_H1 ;  /* 0x3000001eff007230 */ /* 0x000fe40000004100 */
[----:B------:R-:W-:Y:S01]  /*8460*/  FFMA R4, R27, R20, R4 ;  /* 0x000000141b047223 */ /* 0x000fe20000000004 */
[--C-:B------:R-:W-:Y:S02]  /*8470*/  HADD2.F32 R2, -RZ, R31.reuse.H0_H0 ;  /* 0x2000001fff027230 */ /* 0x100fe40000004100 */
[C---:B------:R-:W-:Y:S01]  /*8480*/  FMUL R6, R24.reuse, R10 ;  /* 0x0000000a18067220 */ /* 0x040fe20000400000 */
[----:B------:R-:W-:Y:S01]  /*8490*/  F2FP.F16.F32.PACK_AB R33, R7, R3 ;  /* 0x000000030721723e */ /* 0x000fe200000000ff */
[----:B------:R-:W-:Y:S02]  /*84a0*/  HADD2.F32 R3, -RZ, R31.H1_H1 ;  /* 0x3000001fff037230 */ /* 0x000fe40000004100 */
[C---:B------:R-:W-:Y:S01]  /*84b0*/  FFMA R5, R27.reuse, R0, R5 ;  /* 0x000000001b057223 */ /* 0x040fe20000000005 */
[C---:B------:R-:W-:Y:S01]  /*84c0*/  FMUL R11, R24.reuse, R11 ;  /* 0x0000000b180b7220 */ /* 0x040fe20000400000 */
[--C-:B------:R-:W-:Y:S02]  /*84d0*/  HADD2.F32 R7, -RZ, R36.reuse.H0_H0 ;  /* 0x20000024ff077230 */ /* 0x100fe40000004100 */
[C---:B------:R-:W-:Y:S01]  /*84e0*/  FMUL R8, R24.reuse, R12 ;  /* 0x0000000c18087220 */ /* 0x040fe20000400000 */
[----:B------:R-:W-:Y:S02]  /*84f0*/  HADD2.F32 R0, -RZ, R36.H1_H1 ;  /* 0x30000024ff007230 */ /* 0x000fe40000004100 */
[C---:B------:R-:W-:Y:S01]  /*8500*/  FMUL R9, R24.reuse, R13 ;  /* 0x0000000d18097220 */ /* 0x040fe20000400000 */
[C---:B------:R-:W-:Y:S01]  /*8510*/  FFMA R6, R27.reuse, R2, R6 ;  /* 0x000000021b067223 */ /* 0x040fe20000000006 */
[C---:B------:R-:W-:Y:S01]  /*8520*/  FFMA R11, R27.reuse, R3, R11 ;  /* 0x000000031b0b7223 */ /* 0x040fe2000000000b */
[C---:B------:R-:W-:Y:S01]  /*8530*/  FFMA R8, R27.reuse, R7, R8 ;  /* 0x000000071b087223 */ /* 0x040fe20000000008 */
[C---:B------:R-:W-:Y:S01]  /*8540*/  FFMA R9, R27.reuse, R0, R9 ;  /* 0x000000001b097223 */ /* 0x040fe20000000009 */
[--C-:B------:R-:W-:Y:S02]  /*8550*/  HADD2.F32 R2, -RZ, R37.reuse.H0_H0 ;  /* 0x20000025ff027230 */ /* 0x100fe40000004100 */
[C---:B------:R-:W-:Y:S01]  /*8560*/  FMUL R10, R24.reuse, R14 ;  /* 0x0000000e180a7220 */ /* 0x040fe20000400000 */
[----:B------:R-:W-:Y:S02]  /*8570*/  HADD2.F32 R0, -RZ, R37.H1_H1 ;  /* 0x30000025ff007230 */ /* 0x000fe40000004100 */
[C---:B------:R-:W-:Y:S01]  /*8580*/  FMUL R15, R24.reuse, R15 ;  /* 0x0000000f180f7220 */ /* 0x040fe20000400000 */
[C---:B------:R-:W-:Y:S01]  /*8590*/  FMUL R12, R24.reuse, R16 ;  /* 0x00000010180c7220 */ /* 0x040fe20000400000 */
[C---:B------:R-:W-:Y:S01]  /*85a0*/  FFMA R10, R27.reuse, R2, R10 ;  /* 0x000000021b0a7223 */ /* 0x040fe2000000000a */
[--C-:B------:R-:W-:Y:S02]  /*85b0*/  HADD2.F32 R2, -RZ, R38.reuse.H0_H0 ;  /* 0x20000026ff027230 */ /* 0x100fe40000004100 */
[----:B------:R-:W-:Y:S01]  /*85c0*/  FFMA R15, R27, R0, R15 ;  /* 0x000000001b0f7223 */ /* 0x000fe2000000000f */
[----:B------:R-:W-:Y:S01]  /*85d0*/  HADD2.F32 R0, -RZ, R38.H1_H1 ;  /* 0x30000026ff007230 */ /* 0x000fe20000004100 */
[----:B------:R-:W-:Y:S01]  /*85e0*/  F2FP.F16.F32.PACK_AB R34, R5, R4 ;  /* 0x000000040522723e */ /* 0x000fe200000000ff */
        /* <DEDUP_REMOVED lines=14> */
[----:B------:R-:W-:Y:S02]  /*86d0*/  F2FP.F16.F32.PACK_AB R11, R19, R14 ;  /* 0x0000000e130b723e */ /* 0x000fe400000000ff */
[----:B------:R-:W-:Y:S02]  /*86e0*/  MOV R2, UR46 ;  /* 0x0000002e00027c02 */ /* 0x000fe40008000f00 */
[----:B------:R-:W-:Y:S01]  /*86f0*/  MOV R0, UR47 ;  /* 0x0000002f00007c02 */ /* 0x000fe20008000f00 */
[----:B------:R1:W-:Y:S01]  /*8700*/  STS.128 [R63+0x1300], R8 ;  /* 0x001300083f007388 */ /* 0x0003e20000000c00 */
[----:B------:R-:W-:Y:S02]  /*8710*/  @P6 LEA R2, R2, UR43, 0x3 ;  /* 0x0000002b02026c11 */ /* 0x000fe4000f8e18ff */
[----:B------:R-:W-:Y:S02]  /*8720*/  @P6 SHF.L.U32 R3, R60, 0x1f, RZ ;  /* 0x0000001f3c036819 */ /* 0x000fe400000006ff */
[----:B------:R-:W-:Y:S01]  /*8730*/  @P6 IADD3 R2, PT, PT, R2, 0x1c0, RZ ;  /* 0x000001c002026810 */ /* 0x000fe20007ffe0ff */
[----:B------:R-:W-:Y:S01]  /*8740*/  @!PT LDS RZ, [RZ] ;  /* 0x00000000fffff984 */ /* 0x000fe20000000800 */
[----:B------:R-:W-:Y:S01]  /*8750*/  @!PT LDS RZ, [RZ] ;  /* 0x00000000fffff984 */ /* 0x000fe20000000800 */
[----:B------:R-:W-:Y:S01]  /*8760*/  @!PT LDS RZ, [RZ] ;  /* 0x00000000fffff984 */ /* 0x000fe20000000800 */
[----:B------:R-:W-:Y:S01]  /*8770*/  @!PT LDS RZ, [RZ] ;  /* 0x00000000fffff984 */ /* 0x000fe20000000800 */
[----:B------:R2:W-:Y:S06]  /*8780*/  MEMBAR.ALL.CTA ;  /* 0x0000000000007992 */ /* 0x0005ec0000008000 */
[----:B--2---:R-:W2:Y:S01]  /*8790*/  FENCE.VIEW.ASYNC.S ;  /* 0x00000000000073c6 */ /* 0x004ea20000000000 */
[----:B------:R-:W-:Y:S02]  /*87a0*/  @P6 PRMT R0, R0, 0x654, R2 ;  /* 0x0000065400006816 */ /* 0x000fe40000000002 */
[----:B------:R-:W-:Y:S01]  /*87b0*/  LEA R2, R26, UR43, 0x3 ;  /* 0x0000002b1a027c11 */ /* 0x000fe2000f8e18ff */
[----:B--2---:R-:W-:Y:S06]  /*87c0*/  BAR.SYNC.DEFER_BLOCKING 0x1, 0x80 ;  /* 0x0042000000007b1d */ /* 0x004fec0000010000 */
[----:B------:R-:W-:Y:S05]  /*87d0*/  @P0 BRA `(.L_x_149) ;  /* 0x00000000003c0947 */ /* 0x000fea0003800000 */
[----:B------:R-:W2:Y:S01]  /*87e0*/  LDCU.64 UR6, c[0x0][0x348] ;  /* 0x00006900ff0677ac */ /* 0x000ea20008000a00 */
[----:B------:R-:W-:Y:S02]  /*87f0*/  UIADD3 UR13, UPT, UPT, UR49, 0x10, URZ ;  /* 0x00000010310d7890 */ /* 0x000fe4000fffe0ff */
[----:B------:R-:W-:Y:S01]  /*8800*/  UIADD3 UR12, UPT, UPT, UR43, 0x1300, URZ ;  /* 0x000013002b0c7890 */ /* 0x000fe2000fffe0ff */
[----:B------:R-:W-:Y:S01]  /*8810*/  UMOV UR14, UR50 ;  /* 0x00000032000e7c82 */ /* 0x000fe20008000000 */
[----:B------:R-:W-:Y:S01]  /*8820*/  UMOV UR15, UR36 ;  /* 0x00000024000f7c82 */ /* 0x000fe20008000000 */
[----:B------:R-:W-:Y:S02]  /*8830*/  UIADD3 UR9, UPT, UPT, UR49, 0x50, URZ ;  /* 0x0000005031097890 */ /* 0x000fe4000fffe0ff */
[----:B------:R-:W-:Y:S01]  /*8840*/  UIADD3 UR8, UPT, UPT, UR43, 0x1b00, URZ ;  /* 0x00001b002b087890 */ /* 0x000fe2000fffe0ff */
[----:B------:R-:W-:Y:S01]  /*8850*/  UMOV UR10, UR50 ;  /* 0x00000032000a7c82 */ /* 0x000fe20008000000 */
[----:B------:R-:W-:Y:S01]  /*8860*/  UMOV UR11, UR36 ;  /* 0x00000024000b7c82 */ /* 0x000fe20008000000 */
[----:B--2---:R-:W-:Y:S04]  /*8870*/  UIADD3 UR4, UP0, UPT, UR6, 0x680, URZ ;  /* 0x0000068006047890 */ /* 0x004fe8000ff1e0ff */
[----:B------:R-:W-:Y:S09]  /*8880*/  UIADD3.X UR5, UPT, UPT, URZ, UR7, URZ, UP0, !UPT ;  /* 0x00000007ff057290 */ /* 0x000ff200087fe4ff */
[----:B------:R2:W-:Y:S01]  /*8890*/  UTMASTG.3D [UR12], [UR4] ;  /* 0x0000000c040073b5 */ /* 0x0005e20008010000 */
[----:B------:R2:W-:Y:S01]  /*88a0*/  UTMASTG.3D [UR8], [UR4] ;  /* 0x00000008040073b5 */ /* 0x0005e20008010000 */
[----:B------:R0:W-:Y:S01]  /*88b0*/  UTMACMDFLUSH ;  /* 0x00000000000079b7 */ /* 0x0001e20000000000 */
[----:B--2---:R-:W-:Y:S04]  /*88c0*/  DEPBAR.LE SB0, 0x1 ;  /* 0x000080400000791a */ /* 0x004fe80000000000 */
.L_x_149:
[----:B------:R-:W-:Y:S05]  /*88d0*/  BSYNC.RECONVERGENT B0 ;  /* 0x0000000000007941 */ /* 0x000fea0003800200 */
.L_x_148:
[----:B------:R-:W-:Y:S01]  /*88e0*/  BAR.SYNC.DEFER_BLOCKING 0x1, 0x80 ;  /* 0x0042000000007b1d */ /* 0x000fe20000010000 */
[----:B------:R-:W-:Y:S04]  /*88f0*/  UIADD3 UR4, UPT, UPT, UR46, 0x1, URZ ;  /* 0x000000012e047890 */ /* 0x000fe8000fffe0ff */
[----:B------:R-:W-:Y:S04]  /*8900*/  UISETP.NE.AND UP0, UPT, UR4, 0x4, UPT ;  /* 0x000000040400788c */ /* 0x000fe8000bf05270 */
[----:B------:R-:W-:Y:S01]  /*8910*/  USEL UR44, UR4, URZ, UP0 ;  /* 0x000000ff042c7287 */ /* 0x000fe20008000000 */
[----:B------:R2:W-:Y:S01]  /*8920*/  @P6 SYNCS.ARRIVE.TRANS64.RED.A1T0 RZ, [R0+URZ], RZ ;  /* 0x000000ff00ff69a7 */ /* 0x0005e200081004ff */
[----:B------:R-:W-:Y:S01]  /*8930*/  BSSY B1, `(.L_x_150) ;  /* 0x0000013000017945 */ /* 0x000fe20003800000 */
[----:B------:R-:W3:Y:S02]  /*8940*/  @P6 SYNCS.PHASECHK.TRANS64.TRYWAIT P0, [R2+URZ+0x1a0], R3 ;  /* 0x0001a003020065a7 */ /* 0x000ee400080011ff */
[----:B---3--:R-:W-:Y:S01]  /*8950*/  @P6 SEL R64, RZ, 0x1, !P0 ;  /* 0x00000001ff406807 */ /* 0x008fe20004000000 */
[----:B--2---:R-:W-:Y:S06]  /*8960*/  @!P6 BRA `(.L_x_151) ;  /* 0x00000000003ce947 */ /* 0x004fec0003800000 */
[----:B------:R-:W-:Y:S01]  /*8970*/  ISETP.NE.AND P1, PT, R65, RZ, PT ;  /* 0x000000ff4100720c */ /* 0x000fe20003f25270 */
[----:B------:R-:W-:Y:S01]  /*8980*/  BSSY B0, `(.L_x_152) ;  /* 0x0000009000007945 */ /* 0x000fe20003800000 */
[----:B------:R-:W-:Y:S11]  /*8990*/  ISETP.NE.AND P0, PT, R64, RZ, PT ;  /* 0x000000ff4000720c */ /* 0x000ff60003f05270 */
[----:B------:R-:W-:Y:S05]  /*89a0*/  @P1 IMAD R3, R26, 0x1000, R57 ;  /* 0x000010001a031824 */ /* 0x000fea00078e0239 */
[----:B------:R-:W-:Y:S05]  /*89b0*/  @P1 IADD3 R0, PT, PT, R3, UR43, RZ ;  /* 0x0000002b03001c10 */ /* 0x000fea000fffe0ff */
[----:B------:R-:W-:Y:S01]  /*89c0*/  @P1 IMAD.IADD R0, R66, 0x1, R0 ;  /* 0x0000000142001824 */ /* 0x000fe200078e0200 */
[----:B------:R-:W-:Y:S06]  /*89d0*/  @P0 BRA `(.L_x_153) ;  /* 0x00000000000c0947 */ /* 0x000fec0003800000 */
[----:B------:R-:W-:Y:S04]  /*89e0*/  SHF.L.U32 R4, R60, 0x1f, RZ ;  /* 0x0000001f3c047819 */ /* 0x000fe800000006ff */
[----:B------:R-:W2:Y:S02]  /*89f0*/  SYNCS.PHASECHK.TRANS64.TRYWAIT P0, [R2+URZ+0x1a0], R4 ;  /* 0x0001a004020075a7 */ /* 0x000ea400080011ff */
[----:B--2---:R-:W-:Y:S05]  /*8a00*/  @!P0 BRA `(.L_x_154) ;  /* 0x0000002800148947 */ /* 0x004fea0003800000 */
.L_x_153:
[----:B------:R-:W-:Y:S05]  /*8a10*/  BSYNC B0 ;  /* 0x0000000000007941 */ /* 0x000fea0003800000 */
.L_x_152:
[----:B------:R-:W-:Y:S02]  /*8a20*/  ISETP.NE.AND P0, PT, R65, RZ, PT ;  /* 0x000000ff4100720c */ /* 0x000fe40003f05270 */
[----:B------:R-:W-:Y:S11]  /*8a30*/  IADD3 R26, PT, PT, R26, 0x1, RZ ;  /* 0x000000011a1a7810 */ /* 0x000ff60007ffe0ff */
[----:B------:R3:W4:Y:S04]  /*8a40*/  @P0 LDS.128 R28, [R3+UR43+0x300] ;  /* 0x0003002b031c0984 */ /* 0x0007280008000c00 */
[----:B------:R3:W1:Y:S02]  /*8a50*/  @P0 LDS.128 R36, [R0+0x300] ;  /* 0x0003000000240984 */ /* 0x0006640000000c00 */
.L_x_151:
[----:B------:R-:W-:Y:S05]  /*8a60*/  BSYNC B1 ;  /* 0x0000000000017941 */ /* 0x000fea0003800000 */
.L_x_150:
[----:B---3--:R-:W-:Y:S05]  /*8a70*/  VIADD R0, R25, 0x20 ;  /* 0x0000002019007836 */ /* 0x008fea0000000000 */
[----:B------:R-:W-:Y:S04]  /*8a80*/  SHF.R.U32.HI R0, RZ, 0x15, R0 ;  /* 0x00000015ff007819 */ /* 0x000fe80000011600 */
[----:B------:R-:W-:Y:S11]  /*8a90*/  LOP3.LUT P0, RZ, R0, 0x3, R51, 0x48, !PT ;  /* 0x0000000300ff7812 */ /* 0x000ff60007804833 */
[----:B------:R-:W-:Y:S02]  /*8aa0*/  @!UPT UIADD3 URZ, UPT, UPT, URZ, URZ, URZ ;  /* 0x000000fffffff290 */ /* 0x000fe4000fffe0ff */
[----:B------:R-:W-:Y:S05]  /*8ab0*/  @!P0 BRA `(.L_x_155) ;  /* 0x0000000000408947 */ /* 0x000fea0003800000 */
[----:B------:R-:W3:Y:S01]  /*8ac0*/  LDCU.64 UR8, c[0x4][0x70] ;  /* 0x01000e00ff0877ac */ /* 0x000ee20008000a00 */
[----:B------:R-:W-:Y:S01]  /*8ad0*/  MOV R3, 0x0 ;  /* 0x0000000000037802 */ /* 0x000fe20000000f00 */
[----:B------:R-:W-:Y:S02]  /*8ae0*/  HFMA2 R12, -RZ, RZ, 0, 5.9604644775390625e-08 ;  /* 0x00000001ff0c7431 */ /* 0x000fe400000001ff */
[----:B-1----:R-:W-:Y:S02]  /*8af0*/  IMAD.MOV.U32 R8, RZ, RZ, 0x192 ;  /* 0x00000192ff087424 */ /* 0x002fe400078e00ff */
[----:B------:R-:W-:Y:S01]  /*8b00*/  IMAD.MOV.U32 R13, RZ, RZ, RZ ;  /* 0x000000ffff0d7224 */ /* 0x000fe200078e00ff */
[----:B------:R-:W1:Y:S01]  /*8b10*/  LDCU.64 UR6, c[0x4][0x78] ;  /* 0x01000f00ff0677ac */ /* 0x000e620008000a00 */
[----:B--2---:R-:W2:Y:S01]  /*8b20*/  LDC.64 R2, c[0x4][R3] ;  /* 0x0100000003027b82 */ /* 0x004ea20000000a00 */
[----:B------:R-:W5:Y:S01]  /*8b30*/  LDCU.64 UR4, c[0x4][0x10] ;  /* 0x01000200ff0477ac */ /* 0x000f620008000a00 */
[----:B---3--:R-:W-:Y:S01]  /*8b40*/  MOV R5, UR9 ;  /* 0x0000000900057c02 */ /* 0x008fe20008000f00 */
[----:B------:R-:W-:Y:S01]  /*8b50*/  IMAD.U32 R4, RZ, RZ, UR8 ;  /* 0x00000008ff047e24 */ /* 0x000fe2000f8e00ff */
[----:B-1----:R-:W-:Y:S01]  /*8b60*/  MOV R7, UR7 ;  /* 0x0000000700077c02 */ /* 0x002fe20008000f00 */
[----:B------:R-:W-:Y:S01]  /*8b70*/  IMAD.U32 R6, RZ, RZ, UR6 ;  /* 0x00000006ff067e24 */ /* 0x000fe2000f8e00ff */
[----:B-----5:R-:W-:Y:S01]  /*8b80*/  MOV R11, UR5 ;  /* 0x00000005000b7c02 */ /* 0x020fe20008000f00 */
[----:B------:R-:W-:Y:S02]  /*8b90*/  IMAD.U32 R10, RZ, RZ, UR4 ;  /* 0x00000004ff0a7e24 */ /* 0x000fe4000f8e00ff */
[----:B------:R-:W-:Y:S07]  /*8ba0*/  LEPC R20, `(.L_x_155) ;  /* 0x000000001014794e */ /* 0x000fee0000000000 */
[----:B--2-4-:R-:W-:Y:S05]  /*8bb0*/  CALL.ABS.NOINC R2 ;  /* 0x0000000002007343 */ /* 0x014fea0003c00000 */
.L_x_155:
[----:B------:R-:W-:Y:S01]  /*8bc0*/  ISETP.NE.AND P6, PT, R62, RZ, PT ;  /* 0x000000ff3e00720c */ /* 0x000fe20003fc5270 */
[----:B------:R-:W-:Y:S05]  /*8bd0*/  WARPSYNC.ALL ;  /* 0x0000000000007948 */ /* 0x000fea0003800000 */
[----:B------:R-:W-:Y:S01]  /*8be0*/  R2UR UR4, R25 ;  /* 0x00000000190472ca */ /* 0x000fe200000e0000 */
[----:B----4-:R-:W-:Y:S01]  /*8bf0*/  HADD2.F32 R3, -RZ, R28.H0_H0 ;  /* 0x2000001cff037230 */ /* 0x010fe20000004100 */
[----:B------:R-:W-:Y:S01]  /*8c00*/  ISETP.NE.AND P0, PT, R61, RZ, PT ;  /* 0x000000ff3d00720c */ /* 0x000fe20003f05270 */
[----:B------:R-:W-:Y:S01]  /*8c10*/  HADD2.F32 R20, -RZ, R30.H0_H0 ;  /* 0x2000001eff147230 */ /* 0x000fe20000004100 */
[----:B------:R-:W-:Y:S09]  /*8c20*/  BSSY.RECONVERGENT B0, `(.L_x_156) ;  /* 0x0000058000007945 */ /* 0x000ff20003800200 */
[----:B-12---:R-:W1:Y:S02]  /*8c30*/  LDTM.x16 R4, tmem[UR4+0x20] ;  /* 0x00002004000479ee */ /* 0x006e640008240000 */
        /* <DEDUP_REMOVED lines=59> */
[----:B------:R-:W-:Y:S02]  /*8ff0*/  LEA R3, R26, UR43, 0x3 ;  /* 0x0000002b1a037c11 */ /* 0x000fe4000f8e18ff */
        /* <DEDUP_REMOVED lines=8> */
[----:B------:R-:W-:Y:S01]  /*9080*/  @P6 SHF.L.U32 R2, R60, 0x1f, RZ ;  /* 0x0000001f3c026819 */ /* 0x000fe200000006ff */
        /* <DEDUP_REMOVED lines=17> */
.L_x_157:
[----:B------:R-:W-:Y:S05]  /*91a0*/  BSYNC.RECONVERGENT B0 ;  /* 0x0000000000007941 */ /* 0x000fea0003800200 */
.L_x_156:
        /* <DEDUP_REMOVED lines=19> */
.L_x_161:
[----:B------:R-:W-:Y:S05]  /*92e0*/  BSYNC B0 ;  /* 0x0000000000007941 */ /* 0x000fea0003800000 */
.L_x_160:
[----:B------:R-:W-:Y:S11]  /*92f0*/  ISETP.NE.AND P0, PT, R65, RZ, PT ;  /* 0x000000ff4100720c */ /* 0x000ff60003f05270 */
[----:B------:R-:W-:Y:S02]  /*9300*/  @!UPT UIADD3 URZ, UPT, UPT, URZ, URZ, URZ ;  /* 0x000000fffffff290 */ /* 0x000fe4000fffe0ff */
[----:B------:R3:W4:Y:S04]  /*9310*/  @P0 LDS.128 R28, [R26+UR43+0x300] ;  /* 0x0003002b1a1c0984 */ /* 0x0007280008000c00 */
[----:B------:R3:W1:Y:S02]  /*9320*/  @P0 LDS.128 R36, [R66+0x300] ;  /* 0x0003000042240984 */ /* 0x0006640000000c00 */
.L_x_159:
[----:B------:R-:W-:Y:S05]  /*9330*/  BSYNC B1 ;  /* 0x0000000000017941 */ /* 0x000fea0003800000 */
.L_x_158:
[----:B--2---:R-:W-:Y:S05]  /*9340*/  VIADD R0, R25, 0x30 ;  /* 0x0000003019007836 */ /* 0x004fea0000000000 */
[----:B------:R-:W-:Y:S04]  /*9350*/  SHF.R.U32.HI R0, RZ, 0x15, R0 ;  /* 0x00000015ff007819 */ /* 0x000fe80000011600 */
[----:B------:R-:W-:Y:S11]  /*9360*/  LOP3.LUT P0, RZ, R0, 0x3, R51, 0x48, !PT ;  /* 0x0000000300ff7812 */ /* 0x000ff60007804833 */
[----:B------:R-:W-:Y:S02]  /*9370*/  @!UPT UIADD3 URZ, UPT, UPT, URZ, URZ, URZ ;  /* 0x000000fffffff290 */ /* 0x000fe4000fffe0ff */
[----:B------:R-:W-:Y:S05]  /*9380*/  @!P0 BRA `(.L_x_163) ;  /* 0x0000000000408947 */ /* 0x000fea0003800000 */
[----:B------:R-:W2:Y:S01]  /*9390*/  LDCU.64 UR8, c[0x4][0x70] ;  /* 0x01000e00ff0877ac */ /* 0x000ea20008000a00 */
[----:B------:R-:W-:Y:S01]  /*93a0*/  MOV R3, 0x0 ;  /* 0x0000000000037802 */ /* 0x000fe20000000f00 */
        /* <DEDUP_REMOVED lines=14> */
.L_x_163:
[----:B------:R-:W-:Y:S01]  /*9490*/  ISETP.NE.AND P0, PT, R61, RZ, PT ;  /* 0x000000ff3d00720c */ /* 0x000fe20003f05270 */
[----:B------:R-:W-:Y:S05]  /*94a0*/  WARPSYNC.ALL ;  /* 0x0000000000007948 */ /* 0x000fea0003800000 */
[----:B------:R-:W-:Y:S01]  /*94b0*/  R2UR UR4, R25 ;  /* 0x00000000190472ca */ /* 0x000fe200000e0000 */
[--C-:B----4-:R-:W-:Y:S01]  /*94c0*/  HADD2.F32 R20, -RZ, R28.reuse.H0_H0 ;  /* 0x2000001cff147230 */ /* 0x110fe20000004100 */
[----:B------:R-:W-:Y:S01]  /*94d0*/  IADD3 R54, PT, PT, R54, 0x230, RZ ;  /* 0x0000023036367810 */ /* 0x000fe20007ffe0ff */
[----:B------:R-:W-:Y:S01]  /*94e0*/  HADD2.F32 R21, -RZ, R28.H1_H1 ;  /* 0x3000001cff157230 */ /* 0x000fe20000004100 */
[----:B------:R-:W-:Y:S01]  /*94f0*/  BSSY.RECONVERGENT B0, `(.L_x_164) ;  /* 0x0000054000007945 */ /* 0x000fe20003800200 */
[--C-:B------:R-:W-:Y:S01]  /*9500*/  HADD2.F32 R25, -RZ, R29.reuse.H0_H0 ;  /* 0x2000001dff197230 */ /* 0x100fe20000004100 */
[----:B------:R-:W-:Y:S01]  /*9510*/  LOP3.LUT R54, R54, 0xfefffff8, RZ, 0xc0, !PT ;  /* 0xfefffff836367812 */ /* 0x000fe200078ec0ff */
[----:B---3--:R-:W-:Y:S02]  /*9520*/  HADD2.F32 R26, -RZ, R29.H1_H1 ;  /* 0x3000001dff1a7230 */ /* 0x008fe40000004100 */
[--C-:B------:R-:W-:Y:S02]  /*9530*/  HADD2.F32 R28, -RZ, R30.reuse.H0_H0 ;  /* 0x2000001eff1c7230 */ /* 0x100fe40000004100 */
[----:B------:R-:W-:Y:S02]  /*9540*/  HADD2.F32 R29, -RZ, R30.H1_H1 ;  /* 0x3000001eff1d7230 */ /* 0x000fe40000004100 */
[----:B-1----:R-:W1:Y:S01]  /*9550*/  LDTM.x16 R4, tmem[UR4+0x30] ;  /* 0x00003004000479ee */ /* 0x002e620008240000 */
[----:B------:R-:W-:Y:S01]  /*9560*/  NOP ;  /* 0x0000000000007918 */ /* 0x000fe20000000000 */
[----:B-1----:R1:W-:Y:S01]  /*9570*/  SYNCS.ARRIVE.TRANS64.RED.A1T0 RZ, [R54+URZ], RZ ;  /* 0x000000ff36ff79a7 */ /* 0x0023e200081004ff */
[--C-:B------:R-:W-:Y:S02]  /*9580*/  HADD2.F32 R30, -RZ, R31.reuse.H0_H0 ;  /* 0x2000001fff1e7230 */ /* 0x100fe40000004100 */
[----:B------:R-:W-:Y:S02]  /*9590*/  HADD2.F32 R31, -RZ, R31.H1_H1 ;  /* 0x3000001fff1f7230 */ /* 0x000fe40000004100 */
        /* <DEDUP_REMOVED lines=8> */
[C---:B------:R-:W-:Y:S01]  /*9620*/  FMUL R4, R24.reuse, R4 ;  /* 0x0000000418047220 */ /* 0x040fe20000400000 */
[C---:B------:R-:W-:Y:S01]  /*9630*/  FMUL R5, R24.reuse, R5 ;  /* 0x0000000518057220 */ /* 0x040fe20000400000 */
[C---:B------:R-:W-:Y:S01]  /*9640*/  FMUL R6, R24.reuse, R6 ;  /* 0x0000000618067220 */ /* 0x040fe20000400000 */
[C---:B------:R-:W-:Y:S01]  /*9650*/  FMUL R7, R24.reuse, R7 ;  /* 0x0000000718077220 */ /* 0x040fe20000400000 */
[C---:B------:R-:W-:Y:S01]  /*9660*/  FFMA R4, R27.reuse, R20, R4 ;  /* 0x000000141b047223 */ /* 0x040fe20000000004 */
        /* <DEDUP_REMOVED lines=15> */
[C---:B------:R-:W-:Y:S01]  /*9760*/  FMUL R12, R24.reuse, R16 ;  /* 0x00000010180c7220 */ /* 0x040fe20000400000 */
[C---:B------:R-:W-:Y:S01]  /*9770*/  FFMA R0, R27.reuse, R32, R0 ;  /* 0x000000201b007223 */ /* 0x040fe20000000000 */
[C---:B------:R-:W-:Y:S01]  /*9780*/  FMUL R13, R24.reuse, R17 ;  /* 0x00000011180d7220 */ /* 0x040fe20000400000 */
[----:B------:R-:W-:Y:S01]  /*9790*/  FFMA R2, R27, R33, R2 ;  /* 0x000000211b027223 */ /* 0x000fe20000000002 */
[----:B------:R-:W-:Y:S01]  /*97a0*/  F2FP.F16.F32.PACK_AB R4, R5, R4 ;  /* 0x000000040504723e */ /* 0x000fe200000000ff */
[C---:B------:R-:W-:Y:S01]  /*97b0*/  FMUL R14, R24.reuse, R18 ;  /* 0x00000012180e7220 */ /* 0x040fe20000400000 */
[----:B------:R-:W-:Y:S01]  /*97c0*/  FFMA R3, R27, R34, R3 ;  /* 0x000000221b037223 */ /* 0x000fe20000000003 */
[----:B------:R-:W-:Y:S01]  /*97d0*/  F2FP.F16.F32.PACK_AB R5, R7, R6 ;  /* 0x000000060705723e */ /* 0x000fe200000000ff */
[----:B------:R-:W-:Y:S01]  /*97e0*/  FFMA R15, R27, R35, R15 ;  /* 0x000000231b0f7223 */ /* 0x000fe2000000000f */
[----:B------:R-:W-:Y:S01]  /*97f0*/  FMUL R19, R24, R19 ;  /* 0x0000001318137220 */ /* 0x000fe20000400000 */
[----:B------:R-:W-:Y:S01]  /*9800*/  F2FP.F16.F32.PACK_AB R6, R9, R8 ;  /* 0x000000080906723e */ /* 0x000fe200000000ff */
[----:B------:R-:W-:Y:S01]  /*9810*/  FFMA R12, R27, R36, R12 ;  /* 0x000000241b0c7223 */ /* 0x000fe2000000000c */
[----:B------:R-:W-:Y:S01]  /*9820*/  F2FP.F16.F32.PACK_AB R7, R11, R10 ;  /* 0x0000000a0b07723e */ /* 0x000fe200000000ff */
[C---:B------:R-:W-:Y:S01]  /*9830*/  FFMA R13, R27.reuse, R37, R13 ;  /* 0x000000251b0d7223 */ /* 0x040fe2000000000d */
[C---:B------:R-:W-:Y:S01]  /*9840*/  FFMA R14, R27.reuse, R38, R14 ;  /* 0x000000261b0e7223 */ /* 0x040fe2000000000e */
[----:B------:R-:W-:Y:S01]  /*9850*/  FFMA R19, R27, R39, R19 ;  /* 0x000000271b137223 */ /* 0x000fe20000000013 */
[----:B------:R-:W-:Y:S01]  /*9860*/  F2FP.F16.F32.PACK_AB R16, R2, R0 ;  /* 0x000000000210723e */ /* 0x000fe200000000ff */
[----:B------:R1:W-:Y:S01]  /*9870*/  STS.128 [R57+UR43+0x3300], R4 ;  /* 0x0033000439007988 */ /* 0x0003e20008000c2b */
        /* <DEDUP_REMOVED lines=27> */
.L_x_165:
[----:B------:R-:W-:Y:S05]  /*9a30*/  BSYNC.RECONVERGENT B0 ;  /* 0x0000000000007941 */ /* 0x000fea0003800200 */
.L_x_164:
[----:B------:R-:W-:Y:S01]  /*9a40*/  BAR.SYNC.DEFER_BLOCKING 0x1, 0x80 ;  /* 0x0042000000007b1d */ /* 0x000fe20000010000 */
[----:B------:R-:W-:Y:S01]  /*9a50*/  UISETP.NE.AND UP0, UPT, UR52, -0x4, UPT ;  /* 0xfffffffc3400788c */ /* 0x000fe2000bf05270 */
[----:B------:R-:W-:Y:S08]  /*9a60*/  IADD3 R22, PT, PT, R22, 0x1, RZ ;  /* 0x0000000116167810 */ /* 0x000ff00007ffe0ff */
[----:B------:R-:W-:Y:S05]  /*9a70*/  BRA.U !UP0, `(.L_x_166) ;  /* 0x0000000108287547 */ /* 0x000fea000b800000 */
[----:B------:R-:W-:Y:S01]  /*9a80*/  ISETP.NE.AND P0, PT, R62, RZ, PT ;  /* 0x000000ff3e00720c */ /* 0x000fe20003f05270 */
[----:B------:R-:W-:Y:S01]  /*9a90*/  IMAD.U32 R2, RZ, RZ, UR46 ;  /* 0x0000002eff027e24 */ /* 0x000fe2000f8e00ff */
[----:B------:R-:W-:Y:S01]  /*9aa0*/  UIADD3 UR4, UPT, UPT, UR46, 0x1, URZ ;  /* 0x000000012e047890 */ /* 0x000fe2000fffe0ff */
[----:B------:R-:W-:Y:S03]  /*9ab0*/  IMAD.U32 R0, RZ, RZ, UR47 ;  /* 0x0000002fff007e24 */ /* 0x000fe6000f8e00ff */
[----:B------:R-:W-:Y:S04]  /*9ac0*/  UISETP.NE.AND UP0, UPT, UR4, 0x4, UPT ;  /* 0x000000040400788c */ /* 0x000fe8000bf05270 */
[----:B------:R-:W-:Y:S03]  /*9ad0*/  USEL UR46, UR4, URZ, UP0 ;  /* 0x000000ff042e7287 */ /* 0x000fe60008000000 */
[----:B------:R-:W-:Y:S05]  /*9ae0*/  @P0 LEA R2, R2, UR43, 0x3 ;  /* 0x0000002b02020c11 */ /* 0x000fea000f8e18ff */
[----:B------:R-:W-:Y:S05]  /*9af0*/  @P0 VIADD R2, R2, 0x1c0 ;  /* 0x000001c002020836 */ /* 0x000fea0000000000 */
[----:B------:R-:W-:Y:S04]  /*9b00*/  @P0 PRMT R0, R0, 0x654, R2 ;  /* 0x0000065400000816 */ /* 0x000fe80000000002 */
[----:B------:R2:W-:Y:S03]  /*9b10*/  @P0 SYNCS.ARRIVE.TRANS64.RED.A1T0 RZ, [R0+URZ], RZ ;  /* 0x000000ff00ff09a7 */ /* 0x0005e600081004ff */
.L_x_166:
[----:B------:R-:W-:Y:S01]  /*9b20*/  R2UR UR4, R52 ;  /* 0x00000000340472ca */ /* 0x000fe200000e0000 */
[----:B------:R-:W-:Y:S01]  /*9b30*/  UISETP.NE.AND UP0, UPT, UR62, URZ, UPT ;  /* 0x000000ff3e00728c */ /* 0x000fe2000bf05270 */
[----:B------:R-:W-:Y:S01]  /*9b40*/  ISETP.NE.AND P0, PT, R56, 0x2, PT ;  /* 0x000000023800780c */ /* 0x000fe20003f05270 */
[----:B------:R-:W-:Y:S01]  /*9b50*/  UIADD3 UR20, UPT, UPT, UR38, UR63, URZ ;  /* 0x0000003f26147290 */ /* 0x000fe2000fffe0ff */
[----:B------:R-:W-:Y:S01]  /*9b60*/  ISETP.NE.AND P1, PT, R22, 0x4, PT ;  /* 0x000000041600780c */ /* 0x000fe20003f25270 */
[----:B------:R-:W-:Y:S01]  /*9b70*/  UIADD3 UR52, UPT, UPT, UR52, 0x4, URZ ;  /* 0x0000000434347890 */ /* 0x000fe2000fffe0ff */
[----:B------:R-:W-:Y:S01]  /*9b80*/  SEL R2, RZ, 0x1, P0 ;  /* 0x00000001ff027807 */ /* 0x000fe20000000000 */
[----:B------:R-:W-:Y:S01]  /*9b90*/  UMOV UR36, UR61 ;  /* 0x0000003d00247c82 */ /* 0x000fe20008000000 */
[----:B--2---:R-:W-:Y:S02]  /*9ba0*/  SEL R0, RZ, 0x1, P1 ;  /* 0x00000001ff007807 */ /* 0x004fe40000800000 */
[----:B------:R-:W-:Y:S02]  /*9bb0*/  LOP3.LUT R58, R58, R2, RZ, 0x3c, !PT ;  /* 0x000000023a3a7212 */ /* 0x000fe400078e3cff */
[----:B------:R-:W-:Y:S01]  /*9bc0*/  LOP3.LUT R59, R59, R0, RZ, 0x3c, !PT ;  /* 0x000000003b3b7212 */ /* 0x000fe200078e3cff */
[----:B------:R-:W-:Y:S01]  /*9bd0*/  UIADD3 UR28, UPT, UPT, UR37, UR4, URZ ;  /* 0x00000004251c7290 */ /* 0x000fe2000fffe0ff */
[----:B------:R-:W-:Y:S02]  /*9be0*/  SEL R56, R56, RZ, P0 ;  /* 0x000000ff38387207 */ /* 0x000fe40000000000 */
[----:B------:R-:W-:Y:S01]  /*9bf0*/  SEL R22, R22, RZ, P1 ;  /* 0x000000ff16167207 */ /* 0x000fe20000800000 */
[----:B------:R-:W-:Y:S08]  /*9c00*/  BRA.U UP0, `(.L_x_167) ;  /* 0xffffffcd00787547 */ /* 0x000ff0000b83ffff */
[----:B------:R-:W2:Y:S01]  /*9c10*/  LDCU.64 UR4, c[0x0][0x888] ;  /* 0x00011100ff0477ac */ /* 0x000ea20008000a00 */
[----:B------:R-:W3:Y:S01]  /*9c20*/  LDCU.64 UR6, c[0x0][0x890] ;  /* 0x00011200ff0677ac */ /* 0x000ee20008000a00 */
[----:B--2---:R-:W-:Y:S02]  /*9c30*/  ISETP.NE.U32.AND P2, PT, RZ, UR4, PT ;  /* 0x00000004ff007c0c */ /* 0x004fe4000bf45070 */
[----:B---3--:R-:W-:Y:S02]  /*9c40*/  ISETP.NE.U32.AND P1, PT, RZ, UR6, PT ;  /* 0x00000006ff007c0c */ /* 0x008fe4000bf25070 */
[----:B------:R-:W-:Y:S02]  /*9c50*/  ISETP.NE.AND.EX P2, PT, RZ, UR5, PT, P2 ;  /* 0x00000005ff007c0c */ /* 0x000fe4000bf45320 */
[----:B------:R-:W-:-:S13]  /*9c60*/  ISETP.NE.AND.EX P0, PT, RZ, UR7, PT, P1 ;  /* 0x00000007ff007c0c */ /* 0x000fda000bf05310 */
[----:B------:R-:W-:Y:S05]  /*9c70*/  @P2 BRA P0, `(.L_x_168) ;  /* 0x00000000003c2947 */ /* 0x000fea0000000000 */
[----:B------:R-:W-:-:S13]  /*9c80*/  ISETP.NE.AND.EX P1, PT, RZ, UR7, PT, P1 ;  /* 0x00000007ff007c0c */ /* 0x000fda000bf25310 */
[----:B------:R-:W-:Y:S05]  /*9c90*/  @P1 BRA `(.L_x_169) ;  /* 0x00000000000c1947 */ /* 0x000fea0003800000 */
[----:B------:R-:W-:-:S13]  /*9ca0*/  FSETP.NEU.AND P0, PT, R27, RZ, PT ;  /* 0x000000ff1b00720b */ /* 0x000fda0003f0d000 */
[----:B------:R-:W-:Y:S05]  /*9cb0*/  @!P0 EXIT ;  /* 0x000000000000894d */ /* 0x000fea0003800000 */
[----:B------:R-:W-:Y:S05]  /*9cc0*/  BRA `(.L_x_168) ;  /* 0x0000000000287947 */ /* 0x000fea0003800000 */
.L_x_169:
[----:B------:R-:W-:Y:S01]  /*9cd0*/  ISETP.NE.AND P0, PT, R55, RZ, PT ;  /* 0x000000ff3700720c */ /* 0x000fe20003f05270 */
[----:B------:R-:W-:-:S12]  /*9ce0*/  BSSY.RECONVERGENT B0, `(.L_x_168) ;  /* 0x0000008000007945 */ /* 0x000fd80003800200 */
[----:B------:R-:W-:Y:S05]  /*9cf0*/  @P0 BRA `(.L_x_170) ;  /* 0x0000000000100947 */ /* 0x000fea0003800000 */
[----:B------:R-:W-:-:S04]  /*9d00*/  ISETP.NE.U32.AND P0, PT, RZ, UR4, PT ;  /* 0x00000004ff007c0c */ /* 0x000fc8000bf05070 */
[----:B------:R-:W-:-:S13]  /*9d10*/  ISETP.NE.AND.EX P0, PT, RZ, UR5, PT, P0 ;  /* 0x00000005ff007c0c */ /* 0x000fda000bf05300 */
[----:B------:R-:W-:Y:S05]  /*9d20*/  @!P0 EXIT ;  /* 0x000000000000894d */ /* 0x000fea0003800000 */
[----:B------:R-:W-:Y:S05]  /*9d30*/  BRA `(.L_x_171) ;  /* 0x0000000000087947 */ /* 0x000fea0003800000 */
.L_x_170:
[----:B------:R-:W-:-:S13]  /*9d40*/  FSETP.NEU.AND P0, PT, R27, RZ, PT ;  /* 0x000000ff1b00720b */ /* 0x000fda0003f0d000 */
[----:B------:R-:W-:Y:S05]  /*9d50*/  @!P0 EXIT ;  /* 0x000000000000894d */ /* 0x000fea0003800000 */
.L_x_171:
[----:B------:R-:W-:Y:S05]  /*9d60*/  BSYNC.RECONVERGENT B0 ;  /* 0x0000000000007941 */ /* 0x000fea0003800200 */
.L_x_168:
[----:B------:R-:W-:Y:S01]  /*9d70*/  ULEA UR6, UR46, UR43, 0x3 ;  /* 0x0000002b2e067291 */ /* 0x000fe2000f8e18ff */
[----:B------:R-:W-:-:S04]  /*9d80*/  DEPBAR.LE SB0, 0x0 ;  /* 0x000080000000791a */ /* 0x000fc80000000000 */
[----:B------:R-:W-:-:S04]  /*9d90*/  UIADD3 UR6, UPT, UPT, UR6, 0x1c0, URZ ;  /* 0x000001c006067890 */ /* 0x000fc8000fffe0ff */
[----:B------:R-:W-:-:S09]  /*9da0*/  UPRMT UR6, UR47, 0x654, UR6 ;  /* 0x000006542f067896 */ /* 0x000fd20008000006 */
[----:B------:R-:W-:Y:S01]  /*9db0*/  SYNCS.ARRIVE.TRANS64.RED.A1T0 RZ, [UR6], RZ ;  /* 0x000000ffffff79a7 */ /* 0x000fe20008100406 */
[----:B------:R-:W-:Y:S05]  /*9dc0*/  EXIT ;  /* 0x000000000000794d */ /* 0x000fea0003800000 */
.L_x_25:
[----:B---3--:R3:W4:Y:S02]  /*9dd0*/  SYNCS.PHASECHK.TRANS64.TRYWAIT P0, [R0+URZ+0x260], R2 ;  /* 0x00026002000075a7 */ /* 0x00872400080011ff */
[----:B----4-:R-:W-:Y:S05]  /*9de0*/  @!P0 NANOSLEEP.SYNCS 0x989680 ;  /* 0x009896800000895d */ /* 0x010fea0003900000 */
[----:B------:R-:W4:Y:S02]  /*9df0*/  @!P0 SYNCS.PHASECHK.TRANS64 P0, [R0+URZ+0x260], R2 ;  /* 0x00026002000085a7 */ /* 0x000f2400080010ff */
[----:B----4-:R-:W-:Y:S05]  /*9e00*/  @!P0 BRA `(.L_x_25) ;  /* 0xfffffffc00f08947 */ /* 0x010fea000383ffff */
[----:B------:R-:W-:Y:S05]  /*9e10*/  BRA `(.L_x_172) ;  /* 0xffffff80001c7947 */ /* 0x000fea000383ffff */
.L_x_28:
[----:B--2---:R-:W-:-:S07]  /*9e20*/  MOV R0, UR33 ;  /* 0x0000002100007c02 */ /* 0x004fce0008000f00 */
.L_x_173:
[----:B--2---:R2:W3:Y:S02]  /*9e30*/  SYNCS.PHASECHK.TRANS64.TRYWAIT P0, [R0+URZ+0xd0], R3 ;  /* 0x0000d003000075a7 */ /* 0x0044e400080011ff */
[----:B---3--:R-:W-:Y:S05]  /*9e40*/  @!P0 NANOSLEEP.SYNCS 0x989680 ;  /* 0x009896800000895d */ /* 0x008fea0003900000 */
[----:B------:R-:W3:Y:S02]  /*9e50*/  @!P0 SYNCS.PHASECHK.TRANS64 P0, [R0+URZ+0xd0], R3 ;  /* 0x0000d003000085a7 */ /* 0x000ee400080010ff */
[----:B---3--:R-:W-:Y:S05]  /*9e60*/  @!P0 BRA `(.L_x_173) ;  /* 0xfffffffc00f08947 */ /* 0x008fea000383ffff */
[----:B------:R-:W-:Y:S05]  /*9e70*/  BRA `(.L_x_27) ;  /* 0xffffff8000747947 */ /* 0x000fea000383ffff */
.L_x_35:
[----:B-1----:R-:W-:-:S07]  /*9e80*/  MOV R0, UR17 ;  /* 0x0000001100007c02 */ /* 0x002fce0008000f00 */
.L_x_174:
[----:B-1----:R1:W2:Y:S02]  /*9e90*/  SYNCS.PHASECHK.TRANS64.TRYWAIT P0, [R0+URZ+0xd0], R3 ;  /* 0x0000d003000075a7 */ /* 0x0022a400080011ff */
[----:B--2---:R-:W-:Y:S05]  /*9ea0*/  @!P0 NANOSLEEP.SYNCS 0x989680 ;  /* 0x009896800000895d */ /* 0x004fea0003900000 */
[----:B------:R-:W2:Y:S02]  /*9eb0*/  @!P0 SYNCS.PHASECHK.TRANS64 P0, [R0+URZ+0xd0], R3 ;  /* 0x0000d003000085a7 */ /* 0x000ea400080010ff */
[----:B--2---:R-:W-:Y:S05]  /*9ec0*/  @!P0 BRA `(.L_x_174) ;  /* 0xfffffffc00f08947 */ /* 0x004fea000383ffff */
[----:B------:R-:W-:Y:S05]  /*9ed0*/  BRA `(.L_x_34) ;  /* 0xffffff8400447947 */ /* 0x000fea000383ffff */
.L_x_40:
[----:B-1----:R1:W2:Y:S02]  /*9ee0*/  SYNCS.PHASECHK.TRANS64.TRYWAIT P0, [R3+URZ+0x1f0], R0 ;  /* 0x0001f000030075a7 */ /* 0x0022a400080011ff */
[----:B--2---:R-:W-:Y:S05]  /*9ef0*/  @!P0 NANOSLEEP.SYNCS 0x989680 ;  /* 0x009896800000895d */ /* 0x004fea0003900000 */
[----:B------:R-:W2:Y:S02]  /*9f00*/  @!P0 SYNCS.PHASECHK.TRANS64 P0, [R3+URZ+0x1f0], R0 ;  /* 0x0001f000030085a7 */ /* 0x000ea400080010ff */
[----:B--2---:R-:W-:Y:S05]  /*9f10*/  @!P0 BRA `(.L_x_40) ;  /* 0xfffffffc00f08947 */ /* 0x004fea000383ffff */
[----:B------:R-:W-:Y:S05]  /*9f20*/  BRA `(.L_x_175) ;  /* 0xffffff8400fc7947 */ /* 0x000fea000383ffff */
.L_x_44:
[----:B------:R-:W-:-:S07]  /*9f30*/  MOV R0, UR4 ;  /* 0x0000000400007c02 */ /* 0x000fce0008000f00 */
.L_x_176:
[----:B-1----:R1:W2:Y:S02]  /*9f40*/  SYNCS.PHASECHK.TRANS64.TRYWAIT P0, [R0+URZ], R2 ;  /* 0x00000002000075a7 */ /* 0x0022a400080011ff */
[----:B--2---:R-:W-:Y:S05]  /*9f50*/  @!P0 NANOSLEEP.SYNCS 0x989680 ;  /* 0x009896800000895d */ /* 0x004fea0003900000 */
[----:B------:R-:W2:Y:S02]  /*9f60*/  @!P0 SYNCS.PHASECHK.TRANS64 P0, [R0+URZ], R2 ;  /* 0x00000002000085a7 */ /* 0x000ea400080010ff */
[----:B--2---:R-:W-:Y:S05]  /*9f70*/  @!P0 BRA `(.L_x_176) ;  /* 0xfffffffc00f08947 */ /* 0x004fea000383ffff */
[----:B------:R-:W-:Y:S05]  /*9f80*/  BRA `(.L_x_177) ;  /* 0xffffff8c00a47947 */ /* 0x000fea000383ffff */
.L_x_45:
[----:B------:R-:W-:-:S07]  /*9f90*/  MOV R0, UR5 ;  /* 0x0000000500007c02 */ /* 0x000fce0008000f00 */
.L_x_178:
[----:B-1----:R1:W2:Y:S02]  /*9fa0*/  SYNCS.PHASECHK.TRANS64.TRYWAIT P0, [R0+URZ], R3 ;  /* 0x00000003000075a7 */ /* 0x0022a400080011ff */
[----:B--2---:R-:W-:Y:S05]  /*9fb0*/  @!P0 NANOSLEEP.SYNCS 0x989680 ;  /* 0x009896800000895d */ /* 0x004fea0003900000 */
[----:B------:R-:W2:Y:S02]  /*9fc0*/  @!P0 SYNCS.PHASECHK.TRANS64 P0, [R0+URZ], R3 ;  /* 0x00000003000085a7 */ /* 0x000ea400080010ff */
[----:B--2---:R-:W-:Y:S05]  /*9fd0*/  @!P0 BRA `(.L_x_178) ;  /* 0xfffffffc00f08947 */ /* 0x004fea000383ffff */
[----:B------:R-:W-:Y:S05]  /*9fe0*/  BRA `(.L_x_179) ;  /* 0xffffff8c00b07947 */ /* 0x000fea000383ffff */
.L_x_46:
[----:B------:R-:W-:-:S07]  /*9ff0*/  MOV R0, UR5 ;  /* 0x0000000500007c02 */ /* 0x000fce0008000f00 */
.L_x_180:
[----:B-1----:R1:W2:Y:S02]  /*a000*/  SYNCS.PHASECHK.TRANS64.TRYWAIT P0, [R0+URZ], R3 ;  /* 0x00000003000075a7 */ /* 0x0022a400080011ff */
[----:B--2---:R-:W-:Y:S05]  /*a010*/  @!P0 NANOSLEEP.SYNCS 0x989680 ;  /* 0x009896800000895d */ /* 0x004fea0003900000 */
[----:B------:R-:W2:Y:S02]  /*a020*/  @!P0 SYNCS.PHASECHK.TRANS64 P0, [R0+URZ], R3 ;  /* 0x00000003000085a7 */ /* 0x000ea400080010ff */
[----:B--2---:R-:W-:Y:S05]  /*a030*/  @!P0 BRA `(.L_x_180) ;  /* 0xfffffffc00f08947 */ /* 0x004fea000383ffff */
[----:B------:R-:W-:Y:S05]  /*a040*/  BRA `(.L_x_181) ;  /* 0xffffff8c00bc7947 */ /* 0x000fea000383ffff */
.L_x_47:
[----:B------:R-:W-:-:S07]  /*a050*/  MOV R0, UR5 ;  /* 0x0000000500007c02 */ /* 0x000fce0008000f00 */
.L_x_182:
[----:B-1----:R1:W2:Y:S02]  /*a060*/  SYNCS.PHASECHK.TRANS64.TRYWAIT P0, [R0+URZ], R3 ;  /* 0x00000003000075a7 */ /* 0x0022a400080011ff */
[----:B--2---:R-:W-:Y:S05]  /*a070*/  @!P0 NANOSLEEP.SYNCS 0x989680 ;  /* 0x009896800000895d */ /* 0x004fea0003900000 */
[----:B------:R-:W2:Y:S02]  /*a080*/  @!P0 SYNCS.PHASECHK.TRANS64 P0, [R0+URZ], R3 ;  /* 0x00000003000085a7 */ /* 0x000ea400080010ff */
[----:B--2---:R-:W-:Y:S05]  /*a090*/  @!P0 BRA `(.L_x_182) ;  /* 0xfffffffc00f08947 */ /* 0x004fea000383ffff */
[----:B------:R-:W-:Y:S05]  /*a0a0*/  BRA `(.L_x_183) ;  /* 0xffffff8c00c87947 */ /* 0x000fea000383ffff */
.L_x_48:
[----:B------:R-:W-:-:S07]  /*a0b0*/  MOV R0, UR5 ;  /* 0x0000000500007c02 */ /* 0x000fce0008000f00 */
.L_x_184:
[----:B-1----:R1:W2:Y:S02]  /*a0c0*/  SYNCS.PHASECHK.TRANS64.TRYWAIT P0, [R0+URZ], R3 ;  /* 0x00000003000075a7 */ /* 0x0022a400080011ff */
[----:B--2---:R-:W-:Y:S05]  /*a0d0*/  @!P0 NANOSLEEP.SYNCS 0x989680 ;  /* 0x009896800000895d */ /* 0x004fea0003900000 */
[----:B------:R-:W2:Y:S02]  /*a0e0*/  @!P0 SYNCS.PHASECHK.TRANS64 P0, [R0+URZ], R3 ;  /* 0x00000003000085a7 */ /* 0x000ea400080010ff */
[----:B--2---:R-:W-:Y:S05]  /*a0f0*/  @!P0 BRA `(.L_x_184) ;  /* 0xfffffffc00f08947 */ /* 0x004fea000383ffff */
[----:B------:R-:W-:Y:S05]  /*a100*/  BRA `(.L_x_185) ;  /* 0xffffff8c00d47947 */ /* 0x000fea000383ffff */
.L_x_49:
[----:B------:R-:W-:-:S07]  /*a110*/  MOV R0, UR5 ;  /* 0x0000000500007c02 */ /* 0x000fce0008000f00 */
.L_x_186:
[----:B-1----:R1:W2:Y:S02]  /*a120*/  SYNCS.PHASECHK.TRANS64.TRYWAIT P0, [R0+URZ], R3 ;  /* 0x00000003000075a7 */ /* 0x0022a400080011ff */
[----:B--2---:R-:W-:Y:S05]  /*a130*/  @!P0 NANOSLEEP.SYNCS 0x989680 ;  /* 0x009896800000895d */ /* 0x004fea0003900000 */
[----:B------:R-:W2:Y:S02]  /*a140*/  @!P0 SYNCS.PHASECHK.TRANS64 P0, [R0+URZ], R3 ;  /* 0x00000003000085a7 */ /* 0x000ea400080010ff */
[----:B--2---:R-:W-:Y:S05]  /*a150*/  @!P0 BRA `(.L_x_186) ;  /* 0xfffffffc00f08947 */ /* 0x004fea000383ffff */
[----:B------:R-:W-:Y:S05]  /*a160*/  BRA `(.L_x_187) ;  /* 0xffffff8c00e07947 */ /* 0x000fea000383ffff */
.L_x_50:
[----:B------:R-:W-:-:S07]  /*a170*/  MOV R0, UR5 ;  /* 0x0000000500007c02 */ /* 0x000fce0008000f00 */
.L_x_188:
[----:B-1----:R1:W2:Y:S02]  /*a180*/  SYNCS.PHASECHK.TRANS64.TRYWAIT P0, [R0+URZ], R3 ;  /* 0x00000003000075a7 */ /* 0x0022a400080011ff */
[----:B--2---:R-:W-:Y:S05]  /*a190*/  @!P0 NANOSLEEP.SYNCS 0x989680 ;  /* 0x009896800000895d */ /* 0x004fea0003900000 */
[----:B------:R-:W2:Y:S02]  /*a1a0*/  @!P0 SYNCS.PHASECHK.TRANS64 P0, [R0+URZ], R3 ;  /* 0x00000003000085a7 */ /* 0x000ea400080010ff */
[----:B--2---:R-:W-:Y:S05]  /*a1b0*/  @!P0 BRA `(.L_x_188) ;  /* 0xfffffffc00f08947 */ /* 0x004fea000383ffff */
[----:B------:R-:W-:Y:S05]  /*a1c0*/  BRA `(.L_x_189) ;  /* 0xffffff8c00ec7947 */ /* 0x000fea000383ffff */
.L_x_51:
[----:B------:R-:W-:-:S07]  /*a1d0*/  MOV R0, UR5 ;  /* 0x0000000500007c02 */ /* 0x000fce0008000f00 */
.L_x_190:
[----:B-1----:R1:W2:Y:S02]  /*a1e0*/  SYNCS.PHASECHK.TRANS64.TRYWAIT P0, [R0+URZ], R3 ;  /* 0x00000003000075a7 */ /* 0x0022a400080011ff */
[----:B--2---:R-:W-:Y:S05]  /*a1f0*/  @!P0 NANOSLEEP.SYNCS 0x989680 ;  /* 0x009896800000895d */ /* 0x004fea0003900000 */
[----:B------:R-:W2:Y:S02]  /*a200*/  @!P0 SYNCS.PHASECHK.TRANS64 P0, [R0+URZ], R3 ;  /* 0x00000003000085a7 */ /* 0x000ea400080010ff */
[----:B--2---:R-:W-:Y:S05]  /*a210*/  @!P0 BRA `(.L_x_190) ;  /* 0xfffffffc00f08947 */ /* 0x004fea000383ffff */
[----:B------:R-:W-:Y:S05]  /*a220*/  BRA `(.L_x_191) ;  /* 0xffffff8c00f87947 */ /* 0x000fea000383ffff */
.L_x_52:
[----:B------:R-:W-:-:S07]  /*a230*/  MOV R0, UR5 ;  /* 0x0000000500007c02 */ /* 0x000fce0008000f00 */
.L_x_192:
[----:B-1----:R1:W2:Y:S02]  /*a240*/  SYNCS.PHASECHK.TRANS64.TRYWAIT P0, [R0+URZ], R3 ;  /* 0x00000003000075a7 */ /* 0x0022a400080011ff */
[----:B--2---:R-:W-:Y:S05]  /*a250*/  @!P0 NANOSLEEP.SYNCS 0x989680 ;  /* 0x009896800000895d */ /* 0x004fea0003900000 */
[----:B------:R-:W2:Y:S02]  /*a260*/  @!P0 SYNCS.PHASECHK.TRANS64 P0, [R0+URZ], R3 ;  /* 0x00000003000085a7 */ /* 0x000ea400080010ff */
[----:B--2---:R-:W-:Y:S05]  /*a270*/  @!P0 BRA `(.L_x_192) ;  /* 0xfffffffc00f08947 */ /* 0x004fea000383ffff */
[----:B------:R-:W-:Y:S05]  /*a280*/  BRA `(.L_x_193) ;  /* 0xffffff9000047947 */ /* 0x000fea000383ffff */
.L_x_53:
[----:B------:R-:W-:-:S07]  /*a290*/  MOV R0, UR5 ;  /* 0x0000000500007c02 */ /* 0x000fce0008000f00 */
.L_x_194:
[----:B-1----:R1:W2:Y:S02]  /*a2a0*/  SYNCS.PHASECHK.TRANS64.TRYWAIT P0, [R0+URZ], R3 ;  /* 0x00000003000075a7 */ /* 0x0022a400080011ff */
[----:B--2---:R-:W-:Y:S05]  /*a2b0*/  @!P0 NANOSLEEP.SYNCS 0x989680 ;  /* 0x009896800000895d */ /* 0x004fea0003900000 */
[----:B------:R-:W2:Y:S02]  /*a2c0*/  @!P0 SYNCS.PHASECHK.TRANS64 P0, [R0+URZ], R3 ;  /* 0x00000003000085a7 */ /* 0x000ea400080010ff */
[----:B--2---:R-:W-:Y:S05]  /*a2d0*/  @!P0 BRA `(.L_x_194) ;  /* 0xfffffffc00f08947 */ /* 0x004fea000383ffff */
[----:B------:R-:W-:Y:S05]  /*a2e0*/  BRA `(.L_x_195) ;  /* 0xffffff9000107947 */ /* 0x000fea000383ffff */
.L_x_54:
[----:B------:R-:W-:-:S07]  /*a2f0*/  MOV R0, UR5 ;  /* 0x0000000500007c02 */ /* 0x000fce0008000f00 */
.L_x_196:
[----:B-1----:R1:W2:Y:S02]  /*a300*/  SYNCS.PHASECHK.TRANS64.TRYWAIT P0, [R0+URZ], R3 ;  /* 0x00000003000075a7 */ /* 0x0022a400080011ff */
[----:B--2---:R-:W-:Y:S05]  /*a310*/  @!P0 NANOSLEEP.SYNCS 0x989680 ;  /* 0x009896800000895d */ /* 0x004fea0003900000 */
[----:B------:R-:W2:Y:S02]  /*a320*/  @!P0 SYNCS.PHASECHK.TRANS64 P0, [R0+URZ], R3 ;  /* 0x00000003000085a7 */ /* 0x000ea400080010ff */
[----:B--2---:R-:W-:Y:S05]  /*a330*/  @!P0 BRA `(.L_x_196) ;  /* 0xfffffffc00f08947 */ /* 0x004fea000383ffff */
[----:B------:R-:W-:Y:S05]  /*a340*/  BRA `(.L_x_197) ;  /* 0xffffff90001c7947 */ /* 0x000fea000383ffff */
.L_x_55:
[----:B------:R-:W-:-:S07]  /*a350*/  MOV R0, UR5 ;  /* 0x0000000500007c02 */ /* 0x000fce0008000f00 */
.L_x_198:
[----:B-1----:R1:W2:Y:S02]  /*a360*/  SYNCS.PHASECHK.TRANS64.TRYWAIT P0, [R0+URZ], R3 ;  /* 0x00000003000075a7 */ /* 0x0022a400080011ff */
[----:B--2---:R-:W-:Y:S05]  /*a370*/  @!P0 NANOSLEEP.SYNCS 0x989680 ;  /* 0x009896800000895d */ /* 0x004fea0003900000 */
[----:B------:R-:W2:Y:S02]  /*a380*/  @!P0 SYNCS.PHASECHK.TRANS64 P0, [R0+URZ], R3 ;  /* 0x00000003000085a7 */ /* 0x000ea400080010ff */
[----:B--2---:R-:W-:Y:S05]  /*a390*/  @!P0 BRA `(.L_x_198) ;  /* 0xfffffffc00f08947 */ /* 0x004fea000383ffff */
[----:B------:R-:W-:Y:S05]  /*a3a0*/  BRA `(.L_x_199) ;  /* 0xffffff9000287947 */ /* 0x000fea000383ffff */
.L_x_56:
[----:B------:R-:W-:-:S07]  /*a3b0*/  MOV R0, UR5 ;  /* 0x0000000500007c02 */ /* 0x000fce0008000f00 */
.L_x_200:
[----:B-1----:R1:W2:Y:S02]  /*a3c0*/  SYNCS.PHASECHK.TRANS64.TRYWAIT P0, [R0+URZ], R3 ;  /* 0x00000003000075a7 */ /* 0x0022a400080011ff */
[----:B--2---:R-:W-:Y:S05]  /*a3d0*/  @!P0 NANOSLEEP.SYNCS 0x989680 ;  /* 0x009896800000895d */ /* 0x004fea0003900000 */
[----:B------:R-:W2:Y:S02]  /*a3e0*/  @!P0 SYNCS.PHASECHK.TRANS64 P0, [R0+URZ], R3 ;  /* 0x00000003000085a7 */ /* 0x000ea400080010ff */
[----:B--2---:R-:W-:Y:S05]  /*a3f0*/  @!P0 BRA `(.L_x_200) ;  /* 0xfffffffc00f08947 */ /* 0x004fea000383ffff */
[----:B------:R-:W-:Y:S05]  /*a400*/  BRA `(.L_x_201) ;  /* 0xffffff9000347947 */ /* 0x000fea000383ffff */
.L_x_57:
[----:B------:R-:W-:-:S07]  /*a410*/  MOV R0, UR5 ;  /* 0x0000000500007c02 */ /* 0x000fce0008000f00 */
.L_x_202:
[----:B-1----:R1:W2:Y:S02]  /*a420*/  SYNCS.PHASECHK.TRANS64.TRYWAIT P0, [R0+URZ], R3 ;  /* 0x00000003000075a7 */ /* 0x0022a400080011ff */
[----:B--2---:R-:W-:Y:S05]  /*a430*/  @!P0 NANOSLEEP.SYNCS 0x989680 ;  /* 0x009896800000895d */ /* 0x004fea0003900000 */
[----:B------:R-:W2:Y:S02]  /*a440*/  @!P0 SYNCS.PHASECHK.TRANS64 P0, [R0+URZ], R3 ;  /* 0x00000003000085a7 */ /* 0x000ea400080010ff */
[----:B--2---:R-:W-:Y:S05]  /*a450*/  @!P0 BRA `(.L_x_202) ;  /* 0xfffffffc00f08947 */ /* 0x004fea000383ffff */
[----:B------:R-:W-:Y:S05]  /*a460*/  BRA `(.L_x_203) ;  /* 0xffffff9000407947 */ /* 0x000fea000383ffff */
.L_x_58:
[----:B------:R-:W-:-:S07]  /*a470*/  MOV R0, UR5 ;  /* 0x0000000500007c02 */ /* 0x000fce0008000f00 */
.L_x_204:
[----:B-1----:R1:W2:Y:S02]  /*a480*/  SYNCS.PHASECHK.TRANS64.TRYWAIT P0, [R0+URZ], R3 ;  /* 0x00000003000075a7 */ /* 0x0022a400080011ff */
[----:B--2---:R-:W-:Y:S05]  /*a490*/  @!P0 NANOSLEEP.SYNCS 0x989680 ;  /* 0x009896800000895d */ /* 0x004fea0003900000 */
[----:B------:R-:W2:Y:S02]  /*a4a0*/  @!P0 SYNCS.PHASECHK.TRANS64 P0, [R0+URZ], R3 ;  /* 0x00000003000085a7 */ /* 0x000ea400080010ff */
[----:B--2---:R-:W-:Y:S05]  /*a4b0*/  @!P0 BRA `(.L_x_204) ;  /* 0xfffffffc00f08947 */ /* 0x004fea000383ffff */
[----:B------:R-:W-:Y:S05]  /*a4c0*/  BRA `(.L_x_205) ;  /* 0xffffff90004c7947 */ /* 0x000fea000383ffff */
.L_x_59:
[----:B------:R-:W-:-:S07]  /*a4d0*/  MOV R0, UR5 ;  /* 0x0000000500007c02 */ /* 0x000fce0008000f00 */
.L_x_206:
[----:B-1----:R1:W2:Y:S02]  /*a4e0*/  SYNCS.PHASECHK.TRANS64.TRYWAIT P0, [R0+URZ], R3 ;  /* 0x00000003000075a7 */ /* 0x0022a400080011ff */
[----:B--2---:R-:W-:Y:S05]  /*a4f0*/  @!P0 NANOSLEEP.SYNCS 0x989680 ;  /* 0x009896800000895d */ /* 0x004fea0003900000 */
[----:B------:R-:W2:Y:S02]  /*a500*/  @!P0 SYNCS.PHASECHK.TRANS64 P0, [R0+URZ], R3 ;  /* 0x00000003000085a7 */ /* 0x000ea400080010ff */
[----:B--2---:R-:W-:Y:S05]  /*a510*/  @!P0 BRA `(.L_x_206) ;  /* 0xfffffffc00f08947 */ /* 0x004fea000383ffff */
[----:B------:R-:W-:Y:S05]  /*a520*/  BRA `(.L_x_207) ;  /* 0xffffff9000587947 */ /* 0x000fea000383ffff */
.L_x_60:
[----:B------:R-:W-:-:S07]  /*a530*/  MOV R0, UR5 ;  /* 0x0000000500007c02 */ /* 0x000fce0008000f00 */
.L_x_208:
[----:B-1----:R1:W2:Y:S02]  /*a540*/  SYNCS.PHASECHK.TRANS64.TRYWAIT P0, [R0+URZ], R3 ;  /* 0x00000003000075a7 */ /* 0x0022a400080011ff */
[----:B--2---:R-:W-:Y:S05]  /*a550*/  @!P0 NANOSLEEP.SYNCS 0x989680 ;  /* 0x009896800000895d */ /* 0x004fea0003900000 */
[----:B------:R-:W2:Y:S02]  /*a560*/  @!P0 SYNCS.PHASECHK.TRANS64 P0, [R0+URZ], R3 ;  /* 0x00000003000085a7 */ /* 0x000ea400080010ff */
[----:B--2---:R-:W-:Y:S05]  /*a570*/  @!P0 BRA `(.L_x_208) ;  /* 0xfffffffc00f08947 */ /* 0x004fea000383ffff */
[----:B------:R-:W-:Y:S05]  /*a580*/  BRA `(.L_x_209) ;  /* 0xffffff9000647947 */ /* 0x000fea000383ffff */
.L_x_61:
[----:B------:R-:W-:-:S07]  /*a590*/  MOV R0, UR5 ;  /* 0x0000000500007c02 */ /* 0x000fce0008000f00 */
.L_x_210:
[----:B-1----:R1:W2:Y:S02]  /*a5a0*/  SYNCS.PHASECHK.TRANS64.TRYWAIT P0, [R0+URZ], R3 ;  /* 0x00000003000075a7 */ /* 0x0022a400080011ff */
[----:B--2---:R-:W-:Y:S05]  /*a5b0*/  @!P0 NANOSLEEP.SYNCS 0x989680 ;  /* 0x009896800000895d */ /* 0x004fea0003900000 */
[----:B------:R-:W2:Y:S02]  /*a5c0*/  @!P0 SYNCS.PHASECHK.TRANS64 P0, [R0+URZ], R3 ;  /* 0x00000003000085a7 */ /* 0x000ea400080010ff */
[----:B--2---:R-:W-:Y:S05]  /*a5d0*/  @!P0 BRA `(.L_x_210) ;  /* 0xfffffffc00f08947 */ /* 0x004fea000383ffff */
[----:B------:R-:W-:Y:S05]  /*a5e0*/  BRA `(.L_x_211) ;  /* 0xffffff9000707947 */ /* 0x000fea000383ffff */
.L_x_62:
[----:B------:R-:W-:-:S07]  /*a5f0*/  MOV R0, UR5 ;  /* 0x0000000500007c02 */ /* 0x000fce0008000f00 */
.L_x_212:
[----:B-1----:R1:W2:Y:S02]  /*a600*/  SYNCS.PHASECHK.TRANS64.TRYWAIT P0, [R0+URZ], R3 ;  /* 0x00000003000075a7 */ /* 0x0022a400080011ff */
[----:B--2---:R-:W-:Y:S05]  /*a610*/  @!P0 NANOSLEEP.SYNCS 0x989680 ;  /* 0x009896800000895d */ /* 0x004fea0003900000 */
[----:B------:R-:W2:Y:S02]  /*a620*/  @!P0 SYNCS.PHASECHK.TRANS64 P0, [R0+URZ], R3 ;  /* 0x00000003000085a7 */ /* 0x000ea400080010ff */
[----:B--2---:R-:W-:Y:S05]  /*a630*/  @!P0 BRA `(.L_x_212) ;  /* 0xfffffffc00f08947 */ /* 0x004fea000383ffff */
[----:B------:R-:W-:Y:S05]  /*a640*/  BRA `(.L_x_213) ;  /* 0xffffff90007c7947 */ /* 0x000fea000383ffff */
.L_x_63:
[----:B------:R-:W-:-:S07]  /*a650*/  MOV R0, UR5 ;  /* 0x0000000500007c02 */ /* 0x000fce0008000f00 */
.L_x_214:
[----:B-1----:R1:W2:Y:S02]  /*a660*/  SYNCS.PHASECHK.TRANS64.TRYWAIT P0, [R0+URZ], R3 ;  /* 0x00000003000075a7 */ /* 0x0022a400080011ff */
[----:B--2---:R-:W-:Y:S05]  /*a670*/  @!P0 NANOSLEEP.SYNCS 0x989680 ;  /* 0x009896800000895d */ /* 0x004fea0003900000 */
[----:B------:R-:W2:Y:S02]  /*a680*/  @!P0 SYNCS.PHASECHK.TRANS64 P0, [R0+URZ], R3 ;  /* 0x00000003000085a7 */ /* 0x000ea400080010ff */
[----:B--2---:R-:W-:Y:S05]  /*a690*/  @!P0 BRA `(.L_x_214) ;  /* 0xfffffffc00f08947 */ /* 0x004fea000383ffff */
[----:B------:R-:W-:Y:S05]  /*a6a0*/  BRA `(.L_x_215) ;  /* 0xffffff9000887947 */ /* 0x000fea000383ffff */
.L_x_64:
[----:B------:R-:W-:-:S07]  /*a6b0*/  MOV R0, UR5 ;  /* 0x0000000500007c02 */ /* 0x000fce0008000f00 */
.L_x_216:
[----:B-1----:R1:W2:Y:S02]  /*a6c0*/  SYNCS.PHASECHK.TRANS64.TRYWAIT P0, [R0+URZ], R3 ;  /* 0x00000003000075a7 */ /* 0x0022a400080011ff */
[----:B--2---:R-:W-:Y:S05]  /*a6d0*/  @!P0 NANOSLEEP.SYNCS 0x989680 ;  /* 0x009896800000895d */ /* 0x004fea0003900000 */
[----:B------:R-:W2:Y:S02]  /*a6e0*/  @!P0 SYNCS.PHASECHK.TRANS64 P0, [R0+URZ], R3 ;  /* 0x00000003000085a7 */ /* 0x000ea400080010ff */
[----:B--2---:R-:W-:Y:S05]  /*a6f0*/  @!P0 BRA `(.L_x_216) ;  /* 0xfffffffc00f08947 */ /* 0x004fea000383ffff */
[----:B------:R-:W-:Y:S05]  /*a700*/  BRA `(.L_x_217) ;  /* 0xffffff9000947947 */ /* 0x000fea000383ffff */
.L_x_65:
[----:B------:R-:W-:-:S07]  /*a710*/  MOV R0, UR5 ;  /* 0x0000000500007c02 */ /* 0x000fce0008000f00 */
.L_x_218:
[----:B-1----:R1:W2:Y:S02]  /*a720*/  SYNCS.PHASECHK.TRANS64.TRYWAIT P0, [R0+URZ], R3 ;  /* 0x00000003000075a7 */ /* 0x0022a400080011ff */
[----:B--2---:R-:W-:Y:S05]  /*a730*/  @!P0 NANOSLEEP.SYNCS 0x989680 ;  /* 0x009896800000895d */ /* 0x004fea0003900000 */
[----:B------:R-:W2:Y:S02]  /*a740*/  @!P0 SYNCS.PHASECHK.TRANS64 P0, [R0+URZ], R3 ;  /* 0x00000003000085a7 */ /* 0x000ea400080010ff */
[----:B--2---:R-:W-:Y:S05]  /*a750*/  @!P0 BRA `(.L_x_218) ;  /* 0xfffffffc00f08947 */ /* 0x004fea000383ffff */
[----:B------:R-:W-:Y:S05]  /*a760*/  BRA `(.L_x_219) ;  /* 0xffffff9000a07947 */ /* 0x000fea000383ffff */
.L_x_66:
[----:B------:R-:W-:-:S07]  /*a770*/  MOV R0, UR5 ;  /* 0x0000000500007c02 */ /* 0x000fce0008000f00 */
.L_x_220:
[----:B-1----:R1:W2:Y:S02]  /*a780*/  SYNCS.PHASECHK.TRANS64.TRYWAIT P0, [R0+URZ], R3 ;  /* 0x00000003000075a7 */ /* 0x0022a400080011ff */
[----:B--2---:R-:W-:Y:S05]  /*a790*/  @!P0 NANOSLEEP.SYNCS 0x989680 ;  /* 0x009896800000895d */ /* 0x004fea0003900000 */
[----:B------:R-:W2:Y:S02]  /*a7a0*/  @!P0 SYNCS.PHASECHK.TRANS64 P0, [R0+URZ], R3 ;  /* 0x00000003000085a7 */ /* 0x000ea400080010ff */
[----:B--2---:R-:W-:Y:S05]  /*a7b0*/  @!P0 BRA `(.L_x_220) ;  /* 0xfffffffc00f08947 */ /* 0x004fea000383ffff */
[----:B------:R-:W-:Y:S05]  /*a7c0*/  BRA `(.L_x_221) ;  /* 0xffffff9000ac7947 */ /* 0x000fea000383ffff */
.L_x_67:
[----:B------:R-:W-:-:S07]  /*a7d0*/  MOV R0, UR5 ;  /* 0x0000000500007c02 */ /* 0x000fce0008000f00 */
.L_x_222:
[----:B-1----:R1:W2:Y:S02]  /*a7e0*/  SYNCS.PHASECHK.TRANS64.TRYWAIT P0, [R0+URZ], R3 ;  /* 0x00000003000075a7 */ /* 0x0022a400080011ff */
[----:B--2---:R-:W-:Y:S05]  /*a7f0*/  @!P0 NANOSLEEP.SYNCS 0x989680 ;  /* 0x009896800000895d */ /* 0x004fea0003900000 */
[----:B------:R-:W2:Y:S02]  /*a800*/  @!P0 SYNCS.PHASECHK.TRANS64 P0, [R0+URZ], R3 ;  /* 0x00000003000085a7 */ /* 0x000ea400080010ff */
[----:B--2---:R-:W-:Y:S05]  /*a810*/  @!P0 BRA `(.L_x_222) ;  /* 0xfffffffc00f08947 */ /* 0x004fea000383ffff */
[----:B------:R-:W-:Y:S05]  /*a820*/  BRA `(.L_x_223) ;  /* 0xffffff9000b87947 */ /* 0x000fea000383ffff */
.L_x_68:
[----:B------:R-:W-:-:S07]  /*a830*/  MOV R0, UR5 ;  /* 0x0000000500007c02 */ /* 0x000fce0008000f00 */
.L_x_224:
[----:B-1----:R1:W2:Y:S02]  /*a840*/  SYNCS.PHASECHK.TRANS64.TRYWAIT P0, [R0+URZ], R3 ;  /* 0x00000003000075a7 */ /* 0x0022a400080011ff */
[----:B--2---:R-:W-:Y:S05]  /*a850*/  @!P0 NANOSLEEP.SYNCS 0x989680 ;  /* 0x009896800000895d */ /* 0x004fea0003900000 */
[----:B------:R-:W2:Y:S02]  /*a860*/  @!P0 SYNCS.PHASECHK.TRANS64 P0, [R0+URZ], R3 ;  /* 0x00000003000085a7 */ /* 0x000ea400080010ff */
[----:B--2---:R-:W-:Y:S05]  /*a870*/  @!P0 BRA `(.L_x_224) ;  /* 0xfffffffc00f08947 */ /* 0x004fea000383ffff */
[----:B------:R-:W-:Y:S05]  /*a880*/  BRA `(.L_x_225) ;  /* 0xffffff9000c47947 */ /* 0x000fea000383ffff */
.L_x_71:
[----:B--2---:R2:W3:Y:S02]  /*a890*/  SYNCS.PHASECHK.TRANS64.TRYWAIT P0, [R2+URZ+0x250], R4 ;  /* 0x00025004020075a7 */ /* 0x0044e400080011ff */
[----:B---3--:R-:W-:Y:S05]  /*a8a0*/  @!P0 NANOSLEEP.SYNCS 0x989680 ;  /* 0x009896800000895d */ /* 0x008fea0003900000 */
[----:B------:R-:W3:Y:S02]  /*a8b0*/  @!P0 SYNCS.PHASECHK.TRANS64 P0, [R2+URZ+0x250], R4 ;  /* 0x00025004020085a7 */ /* 0x000ee400080010ff */
[----:B---3--:R-:W-:Y:S05]  /*a8c0*/  @!P0 BRA `(.L_x_71) ;  /* 0xfffffffc00f08947 */ /* 0x008fea000383ffff */
[----:B------:R-:W-:Y:S05]  /*a8d0*/  BRA `(.L_x_226) ;  /* 0xffffff9400207947 */ /* 0x000fea000383ffff */
.L_x_72:
[----:B------:R-:W-:-:S07]  /*a8e0*/  MOV R2, UR4 ;  /* 0x0000000400027c02 */ /* 0x000fce0008000f00 */
.L_x_227:
[----:B--2---:R2:W3:Y:S02]  /*a8f0*/  SYNCS.PHASECHK.TRANS64.TRYWAIT P0, [R2+URZ+0x200], R5 ;  /* 0x00020005020075a7 */ /* 0x0044e400080011ff */
[----:B---3--:R-:W-:Y:S05]  /*a900*/  @!P0 NANOSLEEP.SYNCS 0x989680 ;  /* 0x009896800000895d */ /* 0x008fea0003900000 */
[----:B------:R-:W3:Y:S02]  /*a910*/  @!P0 SYNCS.PHASECHK.TRANS64 P0, [R2+URZ+0x200], R5 ;  /* 0x00020005020085a7 */ /* 0x000ee400080010ff */
[----:B---3--:R-:W-:Y:S05]  /*a920*/  @!P0 BRA `(.L_x_227) ;  /* 0xfffffffc00f08947 */ /* 0x008fea000383ffff */
[----:B------:R-:W-:Y:S05]  /*a930*/  BRA `(.L_x_228) ;  /* 0xffffff9400307947 */ /* 0x000fea000383ffff */
.L_x_73:
[----:B--2---:R2:W3:Y:S02]  /*a940*/  SYNCS.PHASECHK.TRANS64.TRYWAIT P1, [R2+URZ+0x1f0], R4 ;  /* 0x0001f004020075a7 */ /* 0x0044e400080211ff */
[----:B---3--:R-:W-:Y:S05]  /*a950*/  @!P1 NANOSLEEP.SYNCS 0x989680 ;  /* 0x009896800000995d */ /* 0x008fea0003900000 */
[----:B------:R-:W3:Y:S02]  /*a960*/  @!P1 SYNCS.PHASECHK.TRANS64 P1, [R2+URZ+0x1f0], R4 ;  /* 0x0001f004020095a7 */ /* 0x000ee400080210ff */
[----:B---3--:R-:W-:Y:S05]  /*a970*/  @!P1 BRA `(.L_x_73) ;  /* 0xfffffffc00f09947 */ /* 0x008fea000383ffff */
[----:B------:R-:W-:Y:S05]  /*a980*/  BRA `(.L_x_229) ;  /* 0xffffff9400607947 */ /* 0x000fea000383ffff */
.L_x_76:
[----:B------:R-:W-:-:S07]  /*a990*/  MOV R0, UR4 ;  /* 0x0000000400007c02 */ /* 0x000fce0008000f00 */
.L_x_230:
[----:B--2---:R2:W3:Y:S02]  /*a9a0*/  SYNCS.PHASECHK.TRANS64.TRYWAIT P0, [R0+URZ+0x200], R2 ;  /* 0x00020002000075a7 */ /* 0x0044e400080011ff */
[----:B---3--:R-:W-:Y:S05]  /*a9b0*/  @!P0 NANOSLEEP.SYNCS 0x989680 ;  /* 0x009896800000895d */ /* 0x008fea0003900000 */
[----:B------:R-:W3:Y:S02]  /*a9c0*/  @!P0 SYNCS.PHASECHK.TRANS64 P0, [R0+URZ+0x200], R2 ;  /* 0x00020002000085a7 */ /* 0x000ee400080010ff */
[----:B---3--:R-:W-:Y:S05]  /*a9d0*/  @!P0 BRA `(.L_x_230) ;  /* 0xfffffffc00f08947 */ /* 0x008fea000383ffff */
[----:B------:R-:W-:Y:S05]  /*a9e0*/  BRA `(.L_x_75) ;  /* 0xffffff9400b47947 */ /* 0x000fea000383ffff */
.L_x_85:
[----:B--2---:R-:W-:-:S04]  /*a9f0*/  MOV R5, UR5 ;  /* 0x0000000500057c02 */ /* 0x004fc80008000f00 */
[----:B------:R2:W3:Y:S03]  /*aa00*/  SYNCS.PHASECHK.TRANS64.TRYWAIT P0, [R5+URZ+0x8], R6 ;  /* 0x00000806050075a7 */ /* 0x0004e600080011ff */
[----:B---3--:R-:W-:Y:S05]  /*aa10*/  @!P0 NANOSLEEP.SYNCS 0x989680 ;  /* 0x009896800000895d */ /* 0x008fea0003900000 */
[----:B------:R-:W3:Y:S02]  /*aa20*/  @!P0 SYNCS.PHASECHK.TRANS64 P0, [R5+URZ+0x8], R6 ;  /* 0x00000806050085a7 */ /* 0x000ee400080010ff */
[----:B---3--:R-:W-:Y:S05]  /*aa30*/  @!P0 BRA `(.L_x_85) ;  /* 0xfffffffc00ec8947 */ /* 0x008fea000383ffff */
[----:B------:R-:W-:Y:S05]  /*aa40*/  BRA `(.L_x_84) ;  /* 0xffffff9800687947 */ /* 0x000fea000383ffff */
.L_x_87:
[----:B------:R-:W-:Y:S01]  /*aa50*/  BSSY B0, `(.L_x_231) ;  /* 0x0000006000007945 */ /* 0x000fe20003800000 */
[----:B------:R-:W-:-:S07]  /*aa60*/  MOV R15, 0xffffffff ;  /* 0xffffffff000f7802 */ /* 0x000fce0000000f00 */
[----:B-12--5:R-:W-:Y:S05]  /*aa70*/  WARPSYNC.COLLECTIVE R15, `(.L_x_232) ;  /* 0x000000000f0c7348 */ /* 0x026fea0003c00000 */
[----:B------:R-:W-:Y:S02]  /*aa80*/  ELECT P6, UR79, PT ;  /* 0x00000000004f782f */ /* 0x000fe400038c0000 */
[----:B------:R-:W-:Y:S01]  /*aa90*/  MOV R14, UR79 ;  /* 0x0000004f000e7c02 */ /* 0x000fe20008000f00 */
[----:B-12--5:R-:W-:Y:S10]  /*aaa0*/  ENDCOLLECTIVE ;  /* 0x000000000000791b */ /* 0x026ff40003800000 */
.L_x_232:
[----:B------:R-:W-:Y:S05]  /*aab0*/  BSYNC B0 ;  /* 0x0000000000007941 */ /* 0x000fea0003800000 */
.L_x_231:
[----:B------:R-:W-:Y:S05]  /*aac0*/  BRA `(.L_x_233) ;  /* 0xffffff9800987947 */ /* 0x000fea000383ffff */
.L_x_89:
[----:B--2---:R-:W-:-:S04]  /*aad0*/  MOV R0, UR5 ;  /* 0x0000000500007c02 */ /* 0x004fc80008000f00 */
[----:B------:R2:W3:Y:S03]  /*aae0*/  SYNCS.PHASECHK.TRANS64.TRYWAIT P0, [R0+URZ+0x8], R4 ;  /* 0x00000804000075a7 */ /* 0x0004e600080011ff */
[----:B---3--:R-:W-:Y:S05]  /*aaf0*/  @!P0 NANOSLEEP.SYNCS 0x989680 ;  /* 0x009896800000895d */ /* 0x008fea0003900000 */
[----:B------:R-:W3:Y:S02]  /*ab00*/  @!P0 SYNCS.PHASECHK.TRANS64 P0, [R0+URZ+0x8], R4 ;  /* 0x00000804000085a7 */ /* 0x000ee400080010ff */
[----:B---3--:R-:W-:Y:S05]  /*ab10*/  @!P0 BRA `(.L_x_89) ;  /* 0xfffffffc00ec8947 */ /* 0x008fea000383ffff */
[----:B------:R-:W-:Y:S05]  /*ab20*/  BRA `(.L_x_88) ;  /* 0xffffff98009c7947 */ /* 0x000fea000383ffff */
.L_x_90:
[----:B-1----:R1:W2:Y:S02]  /*ab30*/  SYNCS.PHASECHK.TRANS64.TRYWAIT P0, [R0+URZ+0x1f0], R4 ;  /* 0x0001f004000075a7 */ /* 0x0022a400080011ff */
[----:B--2---:R-:W-:Y:S05]  /*ab40*/  @!P0 NANOSLEEP.SYNCS 0x989680 ;  /* 0x009896800000895d */ /* 0x004fea0003900000 */
[----:B------:R-:W2:Y:S02]  /*ab50*/  @!P0 SYNCS.PHASECHK.TRANS64 P0, [R0+URZ+0x1f0], R4 ;  /* 0x0001f004000085a7 */ /* 0x000ea400080010ff */
[----:B--2---:R-:W-:Y:S05]  /*ab60*/  @!P0 BRA `(.L_x_90) ;  /* 0xfffffffc00f08947 */ /* 0x004fea000383ffff */
[----:B------:R-:W-:Y:S05]  /*ab70*/  BRA `(.L_x_234) ;  /* 0xffffff9c00787947 */ /* 0x000fea000383ffff */
.L_x_92:
[----:B------:R-:W-:-:S07]  /*ab80*/  MOV R0, UR23 ;  /* 0x0000001700007c02 */ /* 0x000fce0008000f00 */
.L_x_235:
[----:B-1----:R1:W2:Y:S02]  /*ab90*/  SYNCS.PHASECHK.TRANS64.TRYWAIT P0, [R0+URZ+0x230], R4 ;  /* 0x00023004000075a7 */ /* 0x0022a400080011ff */
[----:B--2---:R-:W-:Y:S05]  /*aba0*/  @!P0 NANOSLEEP.SYNCS 0x989680 ;  /* 0x009896800000895d */ /* 0x004fea0003900000 */
[----:B------:R-:W2:Y:S02]  /*abb0*/  @!P0 SYNCS.PHASECHK.TRANS64 P0, [R0+URZ+0x230], R4 ;  /* 0x00023004000085a7 */ /* 0x000ea400080010ff */
[----:B--2---:R-:W-:Y:S05]  /*abc0*/  @!P0 BRA `(.L_x_235) ;  /* 0xfffffffc00f08947 */ /* 0x004fea000383ffff */
[----:B------:R-:W-:Y:S05]  /*abd0*/  BRA `(.L_x_236) ;  /* 0xffffff9c00c47947 */ /* 0x000fea000383ffff */
.L_x_95:
[----:B------:R-:W-:Y:S07]  /*abe0*/  MOV R0, UR5 ;  /* 0x0000000500007c02 */ /* 0x000fee0008000f00 */
.L_x_237:
[----:B-1----:R1:W2:Y:S02]  /*abf0*/  SYNCS.PHASECHK.TRANS64.TRYWAIT P0, [R0+URZ], R4 ;  /* 0x00000004000075a7 */ /* 0x0022a400080011ff */
[----:B--2---:R-:W-:Y:S05]  /*ac00*/  @!P0 NANOSLEEP.SYNCS 0x989680 ;  /* 0x009896800000895d */ /* 0x004fea0003900000 */
[----:B------:R-:W2:Y:S02]  /*ac10*/  @!P0 SYNCS.PHASECHK.TRANS64 P0, [R0+URZ], R4 ;  /* 0x00000004000085a7 */ /* 0x000ea400080010ff */
[----:B--2---:R-:W-:Y:S05]  /*ac20*/  @!P0 BRA `(.L_x_237) ;  /* 0xfffffffc00f08947 */ /* 0x004fea000383ffff */
[----:B------:R-:W-:Y:S05]  /*ac30*/  BRA `(.L_x_94) ;  /* 0xffffff9c00d87947 */ /* 0x000fea000383ffff */
.L_x_99:
[----:B-1----:R-:W-:-:S07]  /*ac40*/  MOV R0, UR4 ;  /* 0x0000000400007c02 */ /* 0x002fce0008000f00 */
.L_x_238:
[----:B-1----:R1:W2:Y:S02]  /*ac50*/  SYNCS.PHASECHK.TRANS64.TRYWAIT P0, [R0+URZ], R2 ;  /* 0x00000002000075a7 */ /* 0x0022a400080011ff */
[----:B--2---:R-:W-:Y:S05]  /*ac60*/  @!P0 NANOSLEEP.SYNCS 0x989680 ;  /* 0x009896800000895d */ /* 0x004fea0003900000 */
[----:B------:R-:W2:Y:S02]  /*ac70*/  @!P0 SYNCS.PHASECHK.TRANS64 P0, [R0+URZ], R2 ;  /* 0x00000002000085a7 */ /* 0x000ea400080010ff */
[----:B--2---:R-:W-:Y:S05]  /*ac80*/  @!P0 BRA `(.L_x_238) ;  /* 0xfffffffc00f08947 */ /* 0x004fea000383ffff */
[----:B------:R-:W-:Y:S05]  /*ac90*/  BRA `(.L_x_239) ;  /* 0xffffffa000a47947 */ /* 0x000fea000383ffff */
.L_x_100:
[----:B------:R-:W-:-:S07]  /*aca0*/  MOV R0, UR5 ;  /* 0x0000000500007c02 */ /* 0x000fce0008000f00 */
.L_x_240:
[----:B-1----:R1:W2:Y:S02]  /*acb0*/  SYNCS.PHASECHK.TRANS64.TRYWAIT P0, [R0+URZ], R3 ;  /* 0x00000003000075a7 */ /* 0x0022a400080011ff */
[----:B--2---:R-:W-:Y:S05]  /*acc0*/  @!P0 NANOSLEEP.SYNCS 0x989680 ;  /* 0x009896800000895d */ /* 0x004fea0003900000 */
[----:B------:R-:W2:Y:S02]  /*acd0*/  @!P0 SYNCS.PHASECHK.TRANS64 P0, [R0+URZ], R3 ;  /* 0x00000003000085a7 */ /* 0x000ea400080010ff */
[----:B--2---:R-:W-:Y:S05]  /*ace0*/  @!P0 BRA `(.L_x_240) ;  /* 0xfffffffc00f08947 */ /* 0x004fea000383ffff */
[----:B------:R-:W-:Y:S05]  /*acf0*/  BRA `(.L_x_241) ;  /* 0xffffffa000b07947 */ /* 0x000fea000383ffff */
.L_x_101:
[----:B------:R-:W-:-:S07]  /*ad00*/  MOV R0, UR5 ;  /* 0x0000000500007c02 */ /* 0x000fce0008000f00 */
.L_x_242:
[----:B-1----:R1:W2:Y:S02]  /*ad10*/  SYNCS.PHASECHK.TRANS64.TRYWAIT P0, [R0+URZ], R3 ;  /* 0x00000003000075a7 */ /* 0x0022a400080011ff */
[----:B--2---:R-:W-:Y:S05]  /*ad20*/  @!P0 NANOSLEEP.SYNCS 0x989680 ;  /* 0x009896800000895d */ /* 0x004fea0003900000 */
[----:B------:R-:W2:Y:S02]  /*ad30*/  @!P0 SYNCS.PHASECHK.TRANS64 P0, [R0+URZ], R3 ;  /* 0x00000003000085a7 */ /* 0x000ea400080010ff */
[----:B--2---:R-:W-:Y:S05]  /*ad40*/  @!P0 BRA `(.L_x_242) ;  /* 0xfffffffc00f08947 */ /* 0x004fea000383ffff */
[----:B------:R-:W-:Y:S05]  /*ad50*/  BRA `(.L_x_243) ;  /* 0xffffffa000bc7947 */ /* 0x000fea000383ffff */
.L_x_104:
[----:B------:R-:W-:-:S07]  /*ad60*/  MOV R0, UR17 ;  /* 0x0000001100007c02 */ /* 0x000fce0008000f00 */
.L_x_244:
[----:B-1----:R1:W2:Y:S02]  /*ad70*/  SYNCS.PHASECHK.TRANS64.TRYWAIT P1, [R0+URZ+0x270], R2 ;  /* 0x00027002000075a7 */ /* 0x0022a400080211ff */
[----:B--2---:R-:W-:Y:S05]  /*ad80*/  @!P1 NANOSLEEP.SYNCS 0x989680 ;  /* 0x009896800000995d */ /* 0x004fea0003900000 */
[----:B------:R-:W2:Y:S02]  /*ad90*/  @!P1 SYNCS.PHASECHK.TRANS64 P1, [R0+URZ+0x270], R2 ;  /* 0x00027002000095a7 */ /* 0x000ea400080210ff */
[----:B--2---:R-:W-:Y:S05]  /*ada0*/  @!P1 BRA `(.L_x_244) ;  /* 0xfffffffc00f09947 */ /* 0x004fea000383ffff */
[----:B------:R-:W-:Y:S05]  /*adb0*/  BRA `(.L_x_245) ;  /* 0xffffffa400087947 */ /* 0x000fea000383ffff */
.L_x_109:
[----:B---3--:R3:W4:Y:S02]  /*adc0*/  SYNCS.PHASECHK.TRANS64.TRYWAIT P0, [R12+URZ+0x1f0], R0 ;  /* 0x0001f0000c0075a7 */ /* 0x00872400080011ff */
[----:B----4-:R-:W-:Y:S05]  /*add0*/  @!P0 NANOSLEEP.SYNCS 0x989680 ;  /* 0x009896800000895d */ /* 0x010fea0003900000 */
[----:B------:R-:W4:Y:S02]  /*ade0*/  @!P0 SYNCS.PHASECHK.TRANS64 P0, [R12+URZ+0x1f0], R0 ;  /* 0x0001f0000c0085a7 */ /* 0x000f2400080010ff */
[----:B----4-:R-:W-:Y:S05]  /*adf0*/  @!P0 BRA `(.L_x_109) ;  /* 0xfffffffc00f08947 */ /* 0x010fea000383ffff */
[----:B------:R-:W-:Y:S05]  /*ae00*/  BRA `(.L_x_246) ;  /* 0xffffffa800307947 */ /* 0x000fea000383ffff */
.L_x_112:
[----:B-1----:R-:W-:Y:S07]  /*ae10*/  MOV R0, UR21 ;  /* 0x0000001500007c02 */ /* 0x002fee0008000f00 */
.L_x_247:
[----:B-1----:R1:W3:Y:S02]  /*ae20*/  SYNCS.PHASECHK.TRANS64.TRYWAIT P2, [R0+URZ+0x1e8], R6 ;  /* 0x0001e806000075a7 */ /* 0x0022e400080411ff */
[----:B---3--:R-:W-:Y:S05]  /*ae30*/  @!P2 NANOSLEEP.SYNCS 0x989680 ;  /* 0x009896800000a95d */ /* 0x008fea0003900000 */
[----:B------:R-:W3:Y:S02]  /*ae40*/  @!P2 SYNCS.PHASECHK.TRANS64 P2, [R0+URZ+0x1e8], R6 ;  /* 0x0001e8060000a5a7 */ /* 0x000ee400080410ff */
[----:B---3--:R-:W-:Y:S05]  /*ae50*/  @!P2 BRA `(.L_x_247) ;  /* 0xfffffffc00f0a947 */ /* 0x008fea000383ffff */
[----:B------:R-:W-:Y:S05]  /*ae60*/  BRA `(.L_x_111) ;  /* 0xffffffac00987947 */ /* 0x000fea000383ffff */
.L_x_115:
[----:B------:R-:W-:Y:S07]  /*ae70*/  MOV R0, UR21 ;  /* 0x0000001500007c02 */ /* 0x000fee0008000f00 */
.L_x_248:
[----:B-1----:R1:W3:Y:S02]  /*ae80*/  SYNCS.PHASECHK.TRANS64.TRYWAIT P0, [R0+URZ+0x1c0], R9 ;  /* 0x0001c009000075a7 */ /* 0x0022e400080011ff */
[----:B---3--:R-:W-:Y:S05]  /*ae90*/  @!P0 NANOSLEEP.SYNCS 0x989680 ;  /* 0x009896800000895d */ /* 0x008fea0003900000 */
[----:B------:R-:W3:Y:S02]  /*aea0*/  @!P0 SYNCS.PHASECHK.TRANS64 P0, [R0+URZ+0x1c0], R9 ;  /* 0x0001c009000085a7 */ /* 0x000ee400080010ff */
[----:B---3--:R-:W-:Y:S05]  /*aeb0*/  @!P0 BRA `(.L_x_248) ;  /* 0xfffffffc00f08947 */ /* 0x008fea000383ffff */
[----:B------:R-:W-:Y:S05]  /*aec0*/  BRA `(.L_x_249) ;  /* 0xffffffac00f47947 */ /* 0x000fea000383ffff */
.L_x_116:
[----:B------:R-:W-:Y:S07]  /*aed0*/  MOV R0, UR21 ;  /* 0x0000001500007c02 */ /* 0x000fee0008000f00 */
.L_x_250:
[----:B-1----:R1:W3:Y:S02]  /*aee0*/  SYNCS.PHASECHK.TRANS64.TRYWAIT P0, [R0+URZ+0x1c8], R9 ;  /* 0x0001c809000075a7 */ /* 0x0022e400080011ff */
[----:B---3--:R-:W-:Y:S05]  /*aef0*/  @!P0 NANOSLEEP.SYNCS 0x989680 ;  /* 0x009896800000895d */ /* 0x008fea0003900000 */
[----:B------:R-:W3:Y:S02]  /*af00*/  @!P0 SYNCS.PHASECHK.TRANS64 P0, [R0+URZ+0x1c8], R9 ;  /* 0x0001c809000085a7 */ /* 0x000ee400080010ff */
[----:B---3--:R-:W-:Y:S05]  /*af10*/  @!P0 BRA `(.L_x_250) ;  /* 0xfffffffc00f08947 */ /* 0x008fea000383ffff */
[----:B------:R-:W-:Y:S05]  /*af20*/  BRA `(.L_x_251) ;  /* 0xffffffb000507947 */ /* 0x000fea000383ffff */
.L_x_117:
[----:B------:R-:W-:Y:S07]  /*af30*/  MOV R0, UR21 ;  /* 0x0000001500007c02 */ /* 0x000fee0008000f00 */
.L_x_252:
[----:B-1----:R1:W3:Y:S02]  /*af40*/  SYNCS.PHASECHK.TRANS64.TRYWAIT P0, [R0+URZ+0x1d0], R9 ;  /* 0x0001d009000075a7 */ /* 0x0022e400080011ff */
[----:B---3--:R-:W-:Y:S05]  /*af50*/  @!P0 NANOSLEEP.SYNCS 0x989680 ;  /* 0x009896800000895d */ /* 0x008fea0003900000 */
[----:B------:R-:W3:Y:S02]  /*af60*/  @!P0 SYNCS.PHASECHK.TRANS64 P0, [R0+URZ+0x1d0], R9 ;  /* 0x0001d009000085a7 */ /* 0x000ee400080010ff */
[----:B---3--:R-:W-:Y:S05]  /*af70*/  @!P0 BRA `(.L_x_252) ;  /* 0xfffffffc00f08947 */ /* 0x008fea000383ffff */
[----:B------:R-:W-:Y:S05]  /*af80*/  BRA `(.L_x_253) ;  /* 0xffffffb000ac7947 */ /* 0x000fea000383ffff */
.L_x_118:
[----:B------:R-:W-:Y:S07]  /*af90*/  MOV R0, UR21 ;  /* 0x0000001500007c02 */ /* 0x000fee0008000f00 */
.L_x_254:
[----:B-1----:R1:W3:Y:S02]  /*afa0*/  SYNCS.PHASECHK.TRANS64.TRYWAIT P0, [R0+URZ+0x1d8], R9 ;  /* 0x0001d809000075a7 */ /* 0x0022e400080011ff */
[----:B---3--:R-:W-:Y:S05]  /*afb0*/  @!P0 NANOSLEEP.SYNCS 0x989680 ;  /* 0x009896800000895d */ /* 0x008fea0003900000 */
[----:B------:R-:W3:Y:S02]  /*afc0*/  @!P0 SYNCS.PHASECHK.TRANS64 P0, [R0+URZ+0x1d8], R9 ;  /* 0x0001d809000085a7 */ /* 0x000ee400080010ff */
[----:B---3--:R-:W-:Y:S05]  /*afd0*/  @!P0 BRA `(.L_x_254) ;  /* 0xfffffffc00f08947 */ /* 0x008fea000383ffff */
[----:B------:R-:W-:Y:S05]  /*afe0*/  BRA `(.L_x_255) ;  /* 0xffffffb400087947 */ /* 0x000fea000383ffff */
.L_x_120:
[----:B------:R-:W-:-:S07]  /*aff0*/  MOV R0, UR21 ;  /* 0x0000001500007c02 */ /* 0x000fce0008000f00 */
.L_x_256:
[----:B-1----:R1:W4:Y:S02]  /*b000*/  SYNCS.PHASECHK.TRANS64.TRYWAIT P0, [R0+URZ+0x1c0], R2 ;  /* 0x0001c002000075a7 */ /* 0x00232400080011ff */
[----:B----4-:R-:W-:Y:S05]  /*b010*/  @!P0 NANOSLEEP.SYNCS 0x989680 ;  /* 0x009896800000895d */ /* 0x010fea0003900000 */
[----:B------:R-:W4:Y:S02]  /*b020*/  @!P0 SYNCS.PHASECHK.TRANS64 P0, [R0+URZ+0x1c0], R2 ;  /* 0x0001c002000085a7 */ /* 0x000f2400080010ff */
[----:B----4-:R-:W-:Y:S05]  /*b030*/  @!P0 BRA `(.L_x_256) ;  /* 0xfffffffc00f08947 */ /* 0x010fea000383ffff */
[----:B------:R-:W-:Y:S05]  /*b040*/  BRA `(.L_x_257) ;  /* 0xffffffb400947947 */ /* 0x000fea000383ffff */
.L_x_121:
[----:B-1----:R-:W-:-:S07]  /*b050*/  MOV R0, UR21 ;  /* 0x0000001500007c02 */ /* 0x002fce0008000f00 */
.L_x_258:
[----:B-1----:R1:W4:Y:S02]  /*b060*/  SYNCS.PHASECHK.TRANS64.TRYWAIT P0, [R0+URZ+0x1c8], R2 ;  /* 0x0001c802000075a7 */ /* 0x00232400080011ff */
[----:B----4-:R-:W-:Y:S05]  /*b070*/  @!P0 NANOSLEEP.SYNCS 0x989680 ;  /* 0x009896800000895d */ /* 0x010fea0003900000 */
[----:B------:R-:W4:Y:S02]  /*b080*/  @!P0 SYNCS.PHASECHK.TRANS64 P0, [R0+URZ+0x1c8], R2 ;  /* 0x0001c802000085a7 */ /* 0x000f2400080010ff */
[----:B----4-:R-:W-:Y:S05]  /*b090*/  @!P0 BRA `(.L_x_258) ;  /* 0xfffffffc00f08947 */ /* 0x010fea000383ffff */
[----:B------:R-:W-:Y:S05]  /*b0a0*/  BRA `(.L_x_259) ;  /* 0xffffffb400847947 */ /* 0x000fea000383ffff */
.L_x_122:
[----:B-1----:R-:W-:-:S07]  /*b0b0*/  MOV R0, UR21 ;  /* 0x0000001500007c02 */ /* 0x002fce0008000f00 */
.L_x_260:
[----:B-1----:R1:W4:Y:S02]  /*b0c0*/  SYNCS.PHASECHK.TRANS64.TRYWAIT P0, [R0+URZ+0x1d0], R2 ;  /* 0x0001d002000075a7 */ /* 0x00232400080011ff */
[----:B----4-:R-:W-:Y:S05]  /*b0d0*/  @!P0 NANOSLEEP.SYNCS 0x989680 ;  /* 0x009896800000895d */ /* 0x010fea0003900000 */
[----:B------:R-:W4:Y:S02]  /*b0e0*/  @!P0 SYNCS.PHASECHK.TRANS64 P0, [R0+URZ+0x1d0], R2 ;  /* 0x0001d002000085a7 */ /* 0x000f2400080010ff */
[----:B----4-:R-:W-:Y:S05]  /*b0f0*/  @!P0 BRA `(.L_x_260) ;  /* 0xfffffffc00f08947 */ /* 0x010fea000383ffff */
[----:B------:R-:W-:Y:S05]  /*b100*/  BRA `(.L_x_261) ;  /* 0xffffffb400747947 */ /* 0x000fea000383ffff */
.L_x_124:
[----:B--2---:R2:W3:Y:S02]  /*b110*/  SYNCS.PHASECHK.TRANS64.TRYWAIT P0, [R3+URZ+0x1f0], R0 ;  /* 0x0001f000030075a7 */ /* 0x0044e400080011ff */
[----:B---3--:R-:W-:Y:S05]  /*b120*/  @!P0 NANOSLEEP.SYNCS 0x989680 ;  /* 0x009896800000895d */ /* 0x008fea0003900000 */
[----:B------:R-:W3:Y:S02]  /*b130*/  @!P0 SYNCS.PHASECHK.TRANS64 P0, [R3+URZ+0x1f0], R0 ;  /* 0x0001f000030085a7 */ /* 0x000ee400080010ff */
[----:B---3--:R-:W-:Y:S05]  /*b140*/  @!P0 BRA `(.L_x_124) ;  /* 0xfffffffc00f08947 */ /* 0x008fea000383ffff */
[----:B------:R-:W-:Y:S05]  /*b150*/  BRA `(.L_x_262) ;  /* 0xffffffb800387947 */ /* 0x000fea000383ffff */
.L_x_135:
[----:B-1----:R-:W-:Y:S04]  /*b160*/  MOV R2, UR43 ;  /* 0x0000002b00027c02 */ /* 0x002fe80008000f00 */
[----:B------:R1:W2:Y:S03]  /*b170*/  SYNCS.PHASECHK.TRANS64.TRYWAIT P0, [R2+URZ+0x1a0], R3 ;  /* 0x0001a003020075a7 */ /* 0x0002a600080011ff */
[----:B--2---:R-:W-:Y:S05]  /*b180*/  @!P0 NANOSLEEP.SYNCS 0x989680 ;  /* 0x009896800000895d */ /* 0x004fea0003900000 */
[----:B------:R-:W2:Y:S02]  /*b190*/  @!P0 SYNCS.PHASECHK.TRANS64 P0, [R2+URZ+0x1a0], R3 ;  /* 0x0001a003020085a7 */ /* 0x000ea400080010ff */
[----:B--2---:R-:W-:Y:S05]  /*b1a0*/  @!P0 BRA `(.L_x_135) ;  /* 0xfffffffc00ec8947 */ /* 0x004fea000383ffff */
[----:B------:R-:W-:Y:S05]  /*b1b0*/  BRA `(.L_x_134) ;  /* 0xffffffc400887947 */ /* 0x000fea000383ffff */
.L_x_137:
[----:B-1----:R1:W3:Y:S02]  /*b1c0*/  SYNCS.PHASECHK.TRANS64.TRYWAIT P1, [R54+URZ+0x210], R0 ;  /* 0x00021000360075a7 */ /* 0x0022e400080211ff */
[----:B---3--:R-:W-:Y:S05]  /*b1d0*/  @!P1 NANOSLEEP.SYNCS 0x989680 ;  /* 0x009896800000995d */ /* 0x008fea0003900000 */
[----:B------:R-:W3:Y:S02]  /*b1e0*/  @!P1 SYNCS.PHASECHK.TRANS64 P1, [R54+URZ+0x210], R0 ;  /* 0x00021000360095a7 */ /* 0x000ee400080210ff */
[----:B---3--:R-:W-:Y:S05]  /*b1f0*/  @!P1 BRA `(.L_x_137) ;  /* 0xfffffffc00f09947 */ /* 0x008fea000383ffff */
[----:B------:R-:W-:Y:S05]  /*b200*/  BRA `(.L_x_136) ;  /* 0xffffffc400a87947 */ /* 0x000fea000383ffff */
.L_x_146:
[----:B--2---:R2:W3:Y:S02]  /*b210*/  SYNCS.PHASECHK.TRANS64.TRYWAIT P0, [R2+URZ+0x1a0], R0 ;  /* 0x0001a000020075a7 */ /* 0x0044e400080011ff */
[----:B---3--:R-:W-:Y:S05]  /*b220*/  @!P0 NANOSLEEP.SYNCS 0x989680 ;  /* 0x009896800000895d */ /* 0x008fea0003900000 */
[----:B------:R-:W3:Y:S02]  /*b230*/  @!P0 SYNCS.PHASECHK.TRANS64 P0, [R2+URZ+0x1a0], R0 ;  /* 0x0001a000020085a7 */ /* 0x000ee400080010ff */
[----:B---3--:R-:W-:Y:S05]  /*b240*/  @!P0 BRA `(.L_x_146) ;  /* 0xfffffffc00f08947 */ /* 0x008fea000383ffff */
[----:B------:R-:W-:Y:S05]  /*b250*/  BRA `(.L_x_145) ;  /* 0xffffffcc00b87947 */ /* 0x000fea000383ffff */
.L_x_154:
[----:B--2---:R2:W3:Y:S02]  /*b260*/  SYNCS.PHASECHK.TRANS64.TRYWAIT P0, [R2+URZ+0x1a0], R4 ;  /* 0x0001a004020075a7 */ /* 0x0044e400080011ff */
[----:B---3--:R-:W-:Y:S05]  /*b270*/  @!P0 NANOSLEEP.SYNCS 0x989680 ;  /* 0x009896800000895d */ /* 0x008fea0003900000 */
[----:B------:R-:W3:Y:S02]  /*b280*/  @!P0 SYNCS.PHASECHK.TRANS64 P0, [R2+URZ+0x1a0], R4 ;  /* 0x0001a004020085a7 */ /* 0x000ee400080010ff */
[----:B---3--:R-:W-:Y:S05]  /*b290*/  @!P0 BRA `(.L_x_154) ;  /* 0xfffffffc00f08947 */ /* 0x008fea000383ffff */
[----:B------:R-:W-:Y:S05]  /*b2a0*/  BRA `(.L_x_153) ;  /* 0xffffffd400d87947 */ /* 0x000fea000383ffff */
.L_x_162:
[----:B--2---:R2:W3:Y:S02]  /*b2b0*/  SYNCS.PHASECHK.TRANS64.TRYWAIT P0, [R3+URZ+0x1a0], R0 ;  /* 0x0001a000030075a7 */ /* 0x0044e400080011ff */
[----:B---3--:R-:W-:Y:S05]  /*b2c0*/  @!P0 NANOSLEEP.SYNCS 0x989680 ;  /* 0x009896800000895d */ /* 0x008fea0003900000 */
[----:B------:R-:W3:Y:S02]  /*b2d0*/  @!P0 SYNCS.PHASECHK.TRANS64 P0, [R3+URZ+0x1a0], R0 ;  /* 0x0001a000030085a7 */ /* 0x000ee400080010ff */
[----:B---3--:R-:W-:Y:S05]  /*b2e0*/  @!P0 BRA `(.L_x_162) ;  /* 0xfffffffc00f08947 */ /* 0x008fea000383ffff */
[----:B------:R-:W-:Y:S05]  /*b2f0*/  BRA `(.L_x_161) ;  /* 0xffffffdc00f87947 */ /* 0x000fea000383ffff */
        .weak           $__internal_0_$__cuda_sm10x_tcgen05_guardrail_trap_col_being_dealloced_not_returned_by_alloc
        .type           $__internal_0_$__cuda_sm10x_tcgen05_guardrail_trap_col_being_dealloced_not_returned_by_alloc,@function
        .size           $__internal_0_$__cuda_sm10x_tcgen05_guardrail_trap_col_being_dealloced_not_returned_by_alloc,($__internal_1_$__cuda_sm10x_tcgen05_guardrail_trap_phase_invalid_during_alloc - $__internal_0_$__cuda_sm10x_tcgen05_guardrail_trap_col_being_dealloced_not_returned_by_alloc)
$__internal_0_$__cuda_sm10x_tcgen05_guardrail_trap_col_being_dealloced_not_returned_by_alloc:
[----:B------:R-:W-:Y:S05]  /*b300*/  BPT.TRAP 0x1 ;  /* 0x000000040000795c */ /* 0x000fea0000300000 */
[----:B------:R-:W-:-:S04]  /*b310*/  HFMA2 R3, -RZ, RZ, 0, 0 ;  /* 0x00000000ff037431 */ /* 0x000fc800000001ff */
[----:B------:R-:W-:Y:S05]  /*b320*/  RET.REL.NODEC R2 `(_ZN7cutlass13device_kernelINS_4gemm6kernel13GemmUniversalIN4cute5tupleIJiiiiEEENS1_10collective13CollectiveMmaINS1_35MainloopSm100TmaUmmaWarpSpecializedILi26ELi2ELi4ENS5_IJNS4_1CILi4EEENSA_ILi2EEENSA_ILi1EEEEEEEENS5_IJNSA_ILi128EEESG_NSA_ILi32EEEEEENS_6half_tENS5_IJlSD_lEEESJ_SK_NS4_8TiledMMAINS4_8MMA_AtomIJNS4_26SM100_MMA_F16BF16_2x1SM_SSISJ_SJ_fLi128ELi128ELNS4_4UMMA5MajorE0ELSP_0ELNSO_7ScaleInE0ELSQ_0EEEEEENS4_6LayoutINS5_IJSD_SD_SD_EEENS5_IJNSA_ILi0EEESV_SV_EEEEENS5_IJNS4_10UnderscoreESY_SY_EEEEENS4_28SM100_TMA_2SM_LOAD_MULTICASTENS4_14ComposedLayoutINS4_7SwizzleILi2ELi4ELi3EEENS4_18smem_ptr_flag_bitsILi16EEENST_INS5_IJNSA_ILi8EEESH_EEENS5_IJSH_SD_EEEEEEEvNS4_8identityES11_S1B_vS1C_EENS_8epilogue10collective18CollectiveEpilogueINS1E_23Sm100TmaWarpSpecializedILi4ELi2ELi16ELb1ELb0EEEJNS5_IJNSA_ILi64EEESG_SH_EEENS5_IJNST_IS1J_SD_EENST_INS5_IJNSA_ILi16EEESC_EEENS5_IJSD_S1J_EEEEEEEESJ_SK_SJ_SK_NS1E_6fusion15FusionCallbacksIS1I_NS1R_17LinearCombinationISJ_fSJ_fLNS_15FloatRoundStyleE2EEES1K_S1Q_JEEENS4_5SM1004TMEM4LOAD26SM100_TMEM_LOAD_32dp32b16xENS4_13SM90_TMA_LOADENS12_INS13_ILi1ELi4ELi3EEES16_NST_INS5_IJS17_S1M_EEENS5_IJS1M_SD_EEEEEEENS4_39AutoVectorizingCopyWithAssumedAlignmentILi128EEENS4_14SM90_TMA_STOREES26_S28_S28_EEEvvEEEEvNT_6ParamsE) ;  /* 0xffffff4c02347950 */ /* 0x000fea0003c3ffff */
        .weak           $__internal_1_$__cuda_sm10x_tcgen05_guardrail_trap_phase_invalid_during_alloc
        .type           $__internal_1_$__cuda_sm10x_tcgen05_guardrail_trap_phase_invalid_during_alloc,@function
        .size           $__internal_1_$__cuda_sm10x_tcgen05_guardrail_trap_phase_invalid_during_alloc,($__internal_2_$__cuda_sm10x_tcgen05_guardrail_trap_unallocated_columns_being_dealloced - $__internal_1_$__cuda_sm10x_tcgen05_guardrail_trap_phase_invalid_during_alloc)
$__internal_1_$__cuda_sm10x_tcgen05_guardrail_trap_phase_invalid_during_alloc:
[----:B------:R-:W-:Y:S05]  /*b330*/  BPT.TRAP 0x1 ;  /* 0x000000040000795c */ /* 0x000fea0000300000 */
[----:B------:R-:W-:-:S04]  /*b340*/  MOV R5, 0x0 ;  /* 0x0000000000057802 */ /* 0x000fc80000000f00 */
[----:B------:R-:W-:Y:S05]  /*b350*/  RET.REL.NODEC R4 `(_ZN7cutlass13device_kernelINS_4gemm6kernel13GemmUniversalIN4cute5tupleIJiiiiEEENS1_10collective13CollectiveMmaINS1_35MainloopSm100TmaUmmaWarpSpecializedILi26ELi2ELi4ENS5_IJNS4_1CILi4EEENSA_ILi2EEENSA_ILi1EEEEEEEENS5_IJNSA_ILi128EEESG_NSA_ILi32EEEEEENS_6half_tENS5_IJlSD_lEEESJ_SK_NS4_8TiledMMAINS4_8MMA_AtomIJNS4_26SM100_MMA_F16BF16_2x1SM_SSISJ_SJ_fLi128ELi128ELNS4_4UMMA5MajorE0ELSP_0ELNSO_7ScaleInE0ELSQ_0EEEEEENS4_6LayoutINS5_IJSD_SD_SD_EEENS5_IJNSA_ILi0EEESV_SV_EEEEENS5_IJNS4_10UnderscoreESY_SY_EEEEENS4_28SM100_TMA_2SM_LOAD_MULTICASTENS4_14ComposedLayoutINS4_7SwizzleILi2ELi4ELi3EEENS4_18smem_ptr_flag_bitsILi16EEENST_INS5_IJNSA_ILi8EEESH_EEENS5_IJSH_SD_EEEEEEEvNS4_8identityES11_S1B_vS1C_EENS_8epilogue10collective18CollectiveEpilogueINS1E_23Sm100TmaWarpSpecializedILi4ELi2ELi16ELb1ELb0EEEJNS5_IJNSA_ILi64EEESG_SH_EEENS5_IJNST_IS1J_SD_EENST_INS5_IJNSA_ILi16EEESC_EEENS5_IJSD_S1J_EEEEEEEESJ_SK_SJ_SK_NS1E_6fusion15FusionCallbacksIS1I_NS1R_17LinearCombinationISJ_fSJ_fLNS_15FloatRoundStyleE2EEES1K_S1Q_JEEENS4_5SM1004TMEM4LOAD26SM100_TMEM_LOAD_32dp32b16xENS4_13SM90_TMA_LOADENS12_INS13_ILi1ELi4ELi3EEES16_NST_INS5_IJS17_S1M_EEENS5_IJS1M_SD_EEEEEEENS4_39AutoVectorizingCopyWithAssumedAlignmentILi128EEENS4_14SM90_TMA_STOREES26_S28_S28_EEEvvEEEEvNT_6ParamsE) ;  /* 0xffffff4c04287950 */ /* 0x000fea0003c3ffff */
        .weak           $__internal_2_$__cuda_sm10x_tcgen05_guardrail_trap_unallocated_columns_being_dealloced
        .type           $__internal_2_$__cuda_sm10x_tcgen05_guardrail_trap_unallocated_columns_being_dealloced,@function
        .size           $__internal_2_$__cuda_sm10x_tcgen05_guardrail_trap_unallocated_columns_being_dealloced,(.L_x_264 - $__internal_2_$__cuda_sm10x_tcgen05_guardrail_trap_unallocated_columns_being_dealloced)
$__internal_2_$__cuda_sm10x_tcgen05_guardrail_trap_unallocated_columns_being_dealloced:
[----:B------:R-:W-:Y:S05]  /*b360*/  BPT.TRAP 0x1 ;  /* 0x000000040000795c */ /* 0x000fea0000300000 */
[----:B------:R-:W-:-:S04]  /*b370*/  HFMA2 R3, -RZ, RZ, 0, 0 ;  /* 0x00000000ff037431 */ /* 0x000fc800000001ff */
[----:B------:R-:W-:Y:S05]  /*b380*/  RET.REL.NODEC R2 `(_ZN7cutlass13device_kernelINS_4gemm6kernel13GemmUniversalIN4cute5tupleIJiiiiEEENS1_10collective13CollectiveMmaINS1_35MainloopSm100TmaUmmaWarpSpecializedILi26ELi2ELi4ENS5_IJNS4_1CILi4EEENSA_ILi2EEENSA_ILi1EEEEEEEENS5_IJNSA_ILi128EEESG_NSA_ILi32EEEEEENS_6half_tENS5_IJlSD_lEEESJ_SK_NS4_8TiledMMAINS4_8MMA_AtomIJNS4_26SM100_MMA_F16BF16_2x1SM_SSISJ_SJ_fLi128ELi128ELNS4_4UMMA5MajorE0ELSP_0ELNSO_7ScaleInE0ELSQ_0EEEEEENS4_6LayoutINS5_IJSD_SD_SD_EEENS5_IJNSA_ILi0EEESV_SV_EEEEENS5_IJNS4_10UnderscoreESY_SY_EEEEENS4_28SM100_TMA_2SM_LOAD_MULTICASTENS4_14ComposedLayoutINS4_7SwizzleILi2ELi4ELi3EEENS4_18smem_ptr_flag_bitsILi16EEENST_INS5_IJNSA_ILi8EEESH_EEENS5_IJSH_SD_EEEEEEEvNS4_8identityES11_S1B_vS1C_EENS_8epilogue10collective18CollectiveEpilogueINS1E_23Sm100TmaWarpSpecializedILi4ELi2ELi16ELb1ELb0EEEJNS5_IJNSA_ILi64EEESG_SH_EEENS5_IJNST_IS1J_SD_EENST_INS5_IJNSA_ILi16EEESC_EEENS5_IJSD_S1J_EEEEEEEESJ_SK_SJ_SK_NS1E_6fusion15FusionCallbacksIS1I_NS1R_17LinearCombinationISJ_fSJ_fLNS_15FloatRoundStyleE2EEES1K_S1Q_JEEENS4_5SM1004TMEM4LOAD26SM100_TMEM_LOAD_32dp32b16xENS4_13SM90_TMA_LOADENS12_INS13_ILi1ELi4ELi3EEES16_NST_INS5_IJS17_S1M_EEENS5_IJS1M_SD_EEEEEEENS4_39AutoVectorizingCopyWithAssumedAlignmentILi128EEENS4_14SM90_TMA_STOREES26_S28_S28_EEEvvEEEEvNT_6ParamsE) ;  /* 0xffffff4c021c7950 */ /* 0x000fea0003c3ffff */
.L_x_263:
[----:B------:R-:W-:-:S00]  /*b390*/  BRA `(.L_x_263) ;  /* 0xfffffffc00fc7947 */ /* 0x000fc0000383ffff */
[----:B------:R-:W-:-:S00]  /*b3a0*/  NOP ;  /* 0x0000000000007918 */ /* 0x000fc00000000000 */
        /* <DEDUP_REMOVED lines=13> */
.L_x_264:


//--------------------- .nv.global.init           --------------------------
	.section	.nv.global.init,"aw",@progbits
.nv.global.init:
	.type		$str$27,@object
	.size		$str$27,($str$28 - $str$27)
$str$27:
        /*0000*/ 	.byte	0x28, 0x61, 0x64, 0x64, 0x72, 0x65, 0x73, 0x73, 0x20, 0x26, 0x20, 0x6d, 0x61, 0x73, 0x6b, 0x29
        /*0010*/ 	.byte	0x20, 0x3d, 0x3d, 0x20, 0x30, 0x00
	.type		$str$28,@object
	.size		$str$28,($str$26 - $str$28)
$str$28:
        /*0016*/ 	.byte	0x2f, 0x74, 0x6d, 0x70, 0x2f, 0x63, 0x75, 0x74, 0x6c, 0x61, 0x73, 0x73, 0x5f, 0x73, 0x77, 0x65
        /*0026*/ 	.byte	0x65, 0x70, 0x5f, 0x73, 0x72, 0x63, 0x2f, 0x69, 0x6e, 0x63, 0x6c, 0x75, 0x64, 0x65, 0x2f, 0x63
        /*0036*/ 	.byte	0x75, 0x74, 0x65, 0x2f, 0x70, 0x6f, 0x69, 0x6e, 0x74, 0x65, 0x72, 0x5f, 0x66, 0x6c, 0x61, 0x67
        /*0046*/ 	.byte	0x67, 0x65, 0x64, 0x2e, 0x68, 0x70, 0x70, 0x00
	.type		$str$26,@object
	.size		$str$26,($str$25 - $str$26)
$str$26:
        /*004e*/ 	.byte	0x2f, 0x74, 0x6d, 0x70, 0x2f, 0x63, 0x75, 0x74, 0x6c, 0x61, 0x73, 0x73, 0x5f, 0x73, 0x77, 0x65
        /*005e*/ 	.byte	0x65, 0x70, 0x5f, 0x73, 0x72, 0x63, 0x2f, 0x69, 0x6e, 0x63, 0x6c, 0x75, 0x64, 0x65, 0x2f, 0x63
        /*006e*/ 	.byte	0x75, 0x74, 0x65, 0x2f, 0x61, 0x74, 0x6f, 0x6d, 0x2f, 0x63, 0x6f, 0x70, 0x79, 0x5f, 0x74, 0x72
        /*007e*/ 	.byte	0x61, 0x69, 0x74, 0x73, 0x5f, 0x73, 0x6d, 0x31, 0x30, 0x30, 0x2e, 0x68, 0x70, 0x70, 0x00
	.type		$str$25,@object
	.size		$str$25,(__unnamed_1 - $str$25)
$str$25:
        /*008d*/ 	.byte	0x28, 0x28, 0x75, 0x69, 0x6e, 0x74, 0x33, 0x32, 0x5f, 0x74, 0x28, 0x74, 0x68, 0x72, 0x65, 0x61
        /*009d*/ 	.byte	0x64, 0x49, 0x64, 0x78, 0x2e, 0x78, 0x29, 0x20, 0x2f, 0x20, 0x33, 0x32, 0x29, 0x20, 0x25, 0x20
        /*00ad*/ 	.byte	0x34, 0x29, 0x20, 0x3d, 0x3d, 0x20, 0x28, 0x28, 0x28, 0x74, 0x6d, 0x65, 0x6d, 0x5f, 0x61, 0x64
        /*00bd*/ 	.byte	0x64, 0x72, 0x20, 0x3e, 0x3e, 0x20, 0x31, 0x36, 0x29, 0x20, 0x2f, 0x20, 0x33, 0x32, 0x29, 0x20
        /*00cd*/ 	.byte	0x25, 0x20, 0x34, 0x29, 0x00
	.type		__unnamed_1,@object
	.size		__unnamed_1,(__unnamed_2 - __unnamed_1)
__unnamed_1:
        /*00d2*/ 	.byte	0x61, 0x75, 0x74, 0x6f, 0x20, 0x63, 0x75, 0x74, 0x65, 0x3a, 0x3a, 0x61, 0x73, 0x5f, 0x70, 0x6f
        /* <DEDUP_REMOVED lines=24> */
        /*0262*/ 	.byte	0x34, 0x38, 0x3e, 0x3e, 0x3e, 0x3e, 0x5d, 0x00
	.type		__unnamed_2,@object
	.size		__unnamed_2,(.L_2 - __unnamed_2)
__unnamed_2:
        /* <DEDUP_REMOVED lines=40> */
        /*04ea*/ 	.byte	0x3a, 0x3a, 0x43, 0x3c, 0x30, 0x3e, 0x3e, 0x3e, 0x3e, 0x5d, 0x00
.L_2:


//--------------------- .nv.shared._ZN7cutlass13device_kernelINS_4gemm6kernel13GemmUniversalIN4cute5tupleIJiiiiEEENS1_10collective13CollectiveMmaINS1_35MainloopSm100TmaUmmaWarpSpecializedILi26ELi2ELi4ENS5_IJNS4_1CILi4EEENSA_ILi2EEENSA_ILi1EEEEEEEENS5_IJNSA_ILi128EEESG_NSA_ILi32EEEEEENS_6half_tENS5_IJlSD_lEEESJ_SK_NS4_8TiledMMAINS4_8MMA_AtomIJNS4_26SM100_MMA_F16BF16_2x1SM_SSISJ_SJ_fLi128ELi128ELNS4_4UMMA5MajorE0ELSP_0ELNSO_7ScaleInE0ELSQ_0EEEEEENS4_6LayoutINS5_IJSD_SD_SD_EEENS5_IJNSA_ILi0EEESV_SV_EEEEENS5_IJNS4_10UnderscoreESY_SY_EEEEENS4_28SM100_TMA_2SM_LOAD_MULTICASTENS4_14ComposedLayoutINS4_7SwizzleILi2ELi4ELi3EEENS4_18smem_ptr_flag_bitsILi16EEENST_INS5_IJNSA_ILi8EEESH_EEENS5_IJSH_SD_EEEEEEEvNS4_8identityES11_S1B_vS1C_EENS_8epilogue10collective18CollectiveEpilogueINS1E_23Sm100TmaWarpSpecializedILi4ELi2ELi16ELb1ELb0EEEJNS5_IJNSA_ILi64EEESG_SH_EEENS5_IJNST_IS1J_SD_EENST_INS5_IJNSA_ILi16EEESC_EEENS5_IJSD_S1J_EEEEEEEESJ_SK_SJ_SK_NS1E_6fusion15FusionCallbacksIS1I_NS1R_17LinearCombinationISJ_fSJ_fLNS_15FloatRoundStyleE2EEES1K_S1Q_JEEENS4_5SM1004TMEM4LOAD26SM100_TMEM_LOAD_32dp32b16xENS4_13SM90_TMA_LOADENS12_INS13_ILi1ELi4ELi3EEES16_NST_INS5_IJS17_S1M_EEENS5_IJS1M_SD_EEEEEEENS4_39AutoVectorizingCopyWithAssumedAlignmentILi128EEENS4_14SM90_TMA_STOREES26_S28_S28_EEEvvEEEEvNT_6ParamsE --------------------------
	.section	.nv.shared._ZN7cutlass13device_kernelINS_4gemm6kernel13GemmUniversalIN4cute5tupleIJiiiiEEENS1_10collective13CollectiveMmaINS1_35MainloopSm100TmaUmmaWarpSpecializedILi26ELi2ELi4ENS5_IJNS4_1CILi4EEENSA_ILi2EEENSA_ILi1EEEEEEEENS5_IJNSA_ILi128EEESG_NSA_ILi32EEEEEENS_6half_tENS5_IJlSD_lEEESJ_SK_NS4_8TiledMMAINS4_8MMA_AtomIJNS4_26SM100_MMA_F16BF16_2x1SM_SSISJ_SJ_fLi128ELi128ELNS4_4UMMA5MajorE0ELSP_0ELNSO_7ScaleInE0ELSQ_0EEEEEENS4_6LayoutINS5_IJSD_SD_SD_EEENS5_IJNSA_ILi0EEESV_SV_EEEEENS5_IJNS4_10UnderscoreESY_SY_EEEEENS4_28SM100_TMA_2SM_LOAD_MULTICASTENS4_14ComposedLayoutINS4_7SwizzleILi2ELi4ELi3EEENS4_18smem_ptr_flag_bitsILi16EEENST_INS5_IJNSA_ILi8EEESH_EEENS5_IJSH_SD_EEEEEEEvNS4_8identityES11_S1B_vS1C_EENS_8epilogue10collective18CollectiveEpilogueINS1E_23Sm100TmaWarpSpecializedILi4ELi2ELi16ELb1ELb0EEEJNS5_IJNSA_ILi64EEESG_SH_EEENS5_IJNST_IS1J_SD_EENST_INS5_IJNSA_ILi16EEESC_EEENS5_IJSD_S1J_EEEEEEEESJ_SK_SJ_SK_NS1E_6fusion15FusionCallbacksIS1I_NS1R_17LinearCombinationISJ_fSJ_fLNS_15FloatRoundStyleE2EEES1K_S1Q_JEEENS4_5SM1004TMEM4LOAD26SM100_TMEM_LOAD_32dp32b16xENS4_13SM90_TMA_LOADENS12_INS13_ILi1ELi4ELi3EEES16_NST_INS5_IJS17_S1M_EEENS5_IJS1M_SD_EEEEEEENS4_39AutoVectorizingCopyWithAssumedAlignmentILi128EEENS4_14SM90_TMA_STOREES26_S28_S28_EEEvvEEEEvNT_6ParamsE,"aw",@nobits
	.sectionflags	@""
	.align	16
	.zero		1024


//--------------------- .nv.shared.reserved.0     --------------------------
	.section	.nv.shared.reserved.0,"aw",@nobits
	.weak		__nv_reservedSMEM_offset_0_alias
	.size		__nv_reservedSMEM_offset_0_alias, 0, 64
	.other		__nv_reservedSMEM_offset_0_alias,@"STO_CUDA_RESERVED_SHARED STV_DEFAULT"
__nv_reservedSMEM_offset_0_alias:
	.zero		0
.nv.shared.reserved.0:
	.zero		64
	.weak		__nv_reservedSMEM_tcgen05_partition
	.type		__nv_reservedSMEM_tcgen05_partition,@object
	.size		__nv_reservedSMEM_tcgen05_partition,(.L_0 - __nv_reservedSMEM_tcgen05_partition)
__nv_reservedSMEM_tcgen05_partition:
	.zero		32
.L_0:


//--------------------- .nv.global                --------------------------
	.section	.nv.global,"aw",@nobits
.nv.global:
	.type		_ZN40_INTERNAL_01ec5f46_4_k_cu_17d9878a_293324cute1_E,@object
	.size		_ZN40_INTERNAL_01ec5f46_4_k_cu_17d9878a_293324cute1_E,(_ZN40_INTERNAL_01ec5f46_4_k_cu_17d9878a_293324cuda3std3__45__cpo6cbeginE - _ZN40_INTERNAL_01ec5f46_4_k_cu_17d9878a_293324cute1_E)
_ZN40_INTERNAL_01ec5f46_4_k_cu_17d9878a_293324cute1_E:
	.zero		1
	.type		_ZN40_INTERNAL_01ec5f46_4_k_cu_17d9878a_293324cuda3std3__45__cpo6cbeginE,@object
	.size		_ZN40_INTERNAL_01ec5f46_4_k_cu_17d9878a_293324cuda3std3__45__cpo6cbeginE,(_ZN40_INTERNAL_01ec5f46_4_k_cu_17d9878a_293324cuda3std3__48in_placeE - _ZN40_INTERNAL_01ec5f46_4_k_cu_17d9878a_293324cuda3std3__45__cpo6cbeginE)
_ZN40_INTERNAL_01ec5f46_4_k_cu_17d9878a_293324cuda3std3__45__cpo6cbeginE:
	.zero		1
	.type		_ZN40_INTERNAL_01ec5f46_4_k_cu_17d9878a_293324cuda3std3__48in_placeE,@object
	.size		_ZN40_INTERNAL_01ec5f46_4_k_cu_17d9878a_293324cuda3std3__48in_placeE,(_ZN40_INTERNAL_01ec5f46_4_k_cu_17d9878a_293324cuda3std6ranges3__45__cpo9iter_moveE - _ZN40_INTERNAL_01ec5f46_4_k_cu_17d9878a_293324cuda3std3__48in_placeE)
_ZN40_INTERNAL_01ec5f46_4_k_cu_17d9878a_293324cuda3std3__48in_placeE:
	.zero		1
	.type		_ZN40_INTERNAL_01ec5f46_4_k_cu_17d9878a_293324cuda3std6ranges3__45__cpo9iter_moveE,@object
	.size		_ZN40_INTERNAL_01ec5f46_4_k_cu_17d9878a_293324cuda3std6ranges3__45__cpo9iter_moveE,(_ZN40_INTERNAL_01ec5f46_4_k_cu_17d9878a_293324cuda3std3__45__cpo5beginE - _ZN40_INTERNAL_01ec5f46_4_k_cu_17d9878a_293324cuda3std6ranges3__45__cpo9iter_moveE)
_ZN40_INTERNAL_01ec5f46_4_k_cu_17d9878a_293324cuda3std6ranges3__45__cpo9iter_moveE:
	.zero		1
	.type		_ZN40_INTERNAL_01ec5f46_4_k_cu_17d9878a_293324cuda3std3__45__cpo5beginE,@object
	.size		_ZN40_INTERNAL_01ec5f46_4_k_cu_17d9878a_293324cuda3std3__45__cpo5beginE,(_ZN40_INTERNAL_01ec5f46_4_k_cu_17d9878a_293324cuda3std3__442_GLOBAL__N__01ec5f46_4_k_cu_17d9878a_293326ignoreE - _ZN40_INTERNAL_01ec5f46_4_k_cu_17d9878a_293324cuda3std3__45__cpo5beginE)
_ZN40_INTERNAL_01ec5f46_4_k_cu_17d9878a_293324cuda3std3__45__cpo5beginE:
	.zero		1
	.type		_ZN40_INTERNAL_01ec5f46_4_k_cu_17d9878a_293324cuda3std3__442_GLOBAL__N__01ec5f46_4_k_cu_17d9878a_293326ignoreE,@object
	.size		_ZN40_INTERNAL_01ec5f46_4_k_cu_17d9878a_293324cuda3std3__442_GLOBAL__N__01ec5f46_4_k_cu_17d9878a_293326ignoreE,(_ZN40_INTERNAL_01ec5f46_4_k_cu_17d9878a_293324cute7productE - _ZN40_INTERNAL_01ec5f46_4_k_cu_17d9878a_293324cuda3std3__442_GLOBAL__N__01ec5f46_4_k_cu_17d9878a_293326ignoreE)
_ZN40_INTERNAL_01ec5f46_4_k_cu_17d9878a_293324cuda3std3__442_GLOBAL__N__01ec5f46_4_k_cu_17d9878a_293326ignoreE:
	.zero		1
	.type		_ZN40_INTERNAL_01ec5f46_4_k_cu_17d9878a_293324cute7productE,@object
	.size		_ZN40_INTERNAL_01ec5f46_4_k_cu_17d9878a_293324cute7productE,(_ZN40_INTERNAL_01ec5f46_4_k_cu_17d9878a_293324cuda3std3__45__cpo3endE - _ZN40_INTERNAL_01ec5f46_4_k_cu_17d9878a_293324cute7productE)
_ZN40_INTERNAL_01ec5f46_4_k_cu_17d9878a_293324cute7productE:
	.zero		1
	.type		_ZN40_INTERNAL_01ec5f46_4_k_cu_17d9878a_293324cuda3std3__45__cpo3endE,@object
	.size		_ZN40_INTERNAL_01ec5f46_4_k_cu_17d9878a_293324cuda3std3__45__cpo3endE,(_ZN40_INTERNAL_01ec5f46_4_k_cu_17d9878a_293324cuda3std3__419piecewise_constructE - _ZN40_INTERNAL_01ec5f46_4_k_cu_17d9878a_293324cuda3std3__45__cpo3endE)
_ZN40_INTERNAL_01ec5f46_4_k_cu_17d9878a_293324cuda3std3__45__cpo3endE:
	.zero		1
	.type		_ZN40_INTERNAL_01ec5f46_4_k_cu_17d9878a_293324cuda3std3__419piecewise_constructE,@object
	.size		_ZN40_INTERNAL_01ec5f46_4_k_cu_17d9878a_293324cuda3std3__419piecewise_constructE,(_ZN40_INTERNAL_01ec5f46_4_k_cu_17d9878a_293324cuda3std3__45__cpo4cendE - _ZN40_INTERNAL_01ec5f46_4_k_cu_17d9878a_293324cuda3std3__419piecewise_constructE)
_ZN40_INTERNAL_01ec5f46_4_k_cu_17d9878a_293324cuda3std3__419piecewise_constructE:
	.zero		1
	.type		_ZN40_INTERNAL_01ec5f46_4_k_cu_17d9878a_293324cuda3std3__45__cpo4cendE,@object
	.size		_ZN40_INTERNAL_01ec5f46_4_k_cu_17d9878a_293324cuda3std3__45__cpo4cendE,(_ZN40_INTERNAL_01ec5f46_4_k_cu_17d9878a_293324cuda3std6ranges3__45__cpo4swapE - _ZN40_INTERNAL_01ec5f46_4_k_cu_17d9878a_293324cuda3std3__45__cpo4cendE)
_ZN40_INTERNAL_01ec5f46_4_k_cu_17d9878a_293324cuda3std3__45__cpo4cendE:
	.zero		1
	.type		_ZN40_INTERNAL_01ec5f46_4_k_cu_17d9878a_293324cuda3std6ranges3__45__cpo4swapE,@object
	.size		_ZN40_INTERNAL_01ec5f46_4_k_cu_17d9878a_293324cuda3std6ranges3__45__cpo4swapE,(.L_10 - _ZN40_INTERNAL_01ec5f46_4_k_cu_17d9878a_293324cuda3std6ranges3__45__cpo4swapE)
_ZN40_INTERNAL_01ec5f46_4_k_cu_17d9878a_293324cuda3std6ranges3__45__cpo4swapE:
	.zero		1
.L_10:


//--------------------- .nv.constant0._ZN7cutlass13device_kernelINS_4gemm6kernel13GemmUniversalIN4cute5tupleIJiiiiEEENS1_10collective13CollectiveMmaINS1_35MainloopSm100TmaUmmaWarpSpecializedILi26ELi2ELi4ENS5_IJNS4_1CILi4EEENSA_ILi2EEENSA_ILi1EEEEEEEENS5_IJNSA_ILi128EEESG_NSA_ILi32EEEEEENS_6half_tENS5_IJlSD_lEEESJ_SK_NS4_8TiledMMAINS4_8MMA_AtomIJNS4_26SM100_MMA_F16BF16_2x1SM_SSISJ_SJ_fLi128ELi128ELNS4_4UMMA5MajorE0ELSP_0ELNSO_7ScaleInE0ELSQ_0EEEEEENS4_6LayoutINS5_IJSD_SD_SD_EEENS5_IJNSA_ILi0EEESV_SV_EEEEENS5_IJNS4_10UnderscoreESY_SY_EEEEENS4_28SM100_TMA_2SM_LOAD_MULTICASTENS4_14ComposedLayoutINS4_7SwizzleILi2ELi4ELi3EEENS4_18smem_ptr_flag_bitsILi16EEENST_INS5_IJNSA_ILi8EEESH_EEENS5_IJSH_SD_EEEEEEEvNS4_8identityES11_S1B_vS1C_EENS_8epilogue10collective18CollectiveEpilogueINS1E_23Sm100TmaWarpSpecializedILi4ELi2ELi16ELb1ELb0EEEJNS5_IJNSA_ILi64EEESG_SH_EEENS5_IJNST_IS1J_SD_EENST_INS5_IJNSA_ILi16EEESC_EEENS5_IJSD_S1J_EEEEEEEESJ_SK_SJ_SK_NS1E_6fusion15FusionCallbacksIS1I_NS1R_17LinearCombinationISJ_fSJ_fLNS_15FloatRoundStyleE2EEES1K_S1Q_JEEENS4_5SM1004TMEM4LOAD26SM100_TMEM_LOAD_32dp32b16xENS4_13SM90_TMA_LOADENS12_INS13_ILi1ELi4ELi3EEES16_NST_INS5_IJS17_S1M_EEENS5_IJS1M_SD_EEEEEEENS4_39AutoVectorizingCopyWithAssumedAlignmentILi128EEENS4_14SM90_TMA_STOREES26_S28_S28_EEEvvEEEEvNT_6ParamsE --------------------------
	.section	.nv.constant0._ZN7cutlass13device_kernelINS_4gemm6kernel13GemmUniversalIN4cute5tupleIJiiiiEEENS1_10collective13CollectiveMmaINS1_35MainloopSm100TmaUmmaWarpSpecializedILi26ELi2ELi4ENS5_IJNS4_1CILi4EEENSA_ILi2EEENSA_ILi1EEEEEEEENS5_IJNSA_ILi128EEESG_NSA_ILi32EEEEEENS_6half_tENS5_IJlSD_lEEESJ_SK_NS4_8TiledMMAINS4_8MMA_AtomIJNS4_26SM100_MMA_F16BF16_2x1SM_SSISJ_SJ_fLi128ELi128ELNS4_4UMMA5MajorE0ELSP_0ELNSO_7ScaleInE0ELSQ_0EEEEEENS4_6LayoutINS5_IJSD_SD_SD_EEENS5_IJNSA_ILi0EEESV_SV_EEEEENS5_IJNS4_10UnderscoreESY_SY_EEEEENS4_28SM100_TMA_2SM_LOAD_MULTICASTENS4_14ComposedLayoutINS4_7SwizzleILi2ELi4ELi3EEENS4_18smem_ptr_flag_bitsILi16EEENST_INS5_IJNSA_ILi8EEESH_EEENS5_IJSH_SD_EEEEEEEvNS4_8identityES11_S1B_vS1C_EENS_8epilogue10collective18CollectiveEpilogueINS1E_23Sm100TmaWarpSpecializedILi4ELi2ELi16ELb1ELb0EEEJNS5_IJNSA_ILi64EEESG_SH_EEENS5_IJNST_IS1J_SD_EENST_INS5_IJNSA_ILi16EEESC_EEENS5_IJSD_S1J_EEEEEEEESJ_SK_SJ_SK_NS1E_6fusion15FusionCallbacksIS1I_NS1R_17LinearCombinationISJ_fSJ_fLNS_15FloatRoundStyleE2EEES1K_S1Q_JEEENS4_5SM1004TMEM4LOAD26SM100_TMEM_LOAD_32dp32b16xENS4_13SM90_TMA_LOADENS12_INS13_ILi1ELi4ELi3EEES16_NST_INS5_IJS17_S1M_EEENS5_IJS1M_SD_EEEEEEENS4_39AutoVectorizingCopyWithAssumedAlignmentILi128EEENS4_14SM90_TMA_STOREES26_S28_S28_EEEvvEEEEvNT_6ParamsE,"a",@progbits
	.sectionflags	@""
	.align	4
.nv.constant0._ZN7cutlass13device_kernelINS_4gemm6kernel13GemmUniversalIN4cute5tupleIJiiiiEEENS1_10collective13CollectiveMmaINS1_35MainloopSm100TmaUmmaWarpSpecializedILi26ELi2ELi4ENS5_IJNS4_1CILi4EEENSA_ILi2EEENSA_ILi1EEEEEEEENS5_IJNSA_ILi128EEESG_NSA_ILi32EEEEEENS_6half_tENS5_IJlSD_lEEESJ_SK_NS4_8TiledMMAINS4_8MMA_AtomIJNS4_26SM100_MMA_F16BF16_2x1SM_SSISJ_SJ_fLi128ELi128ELNS4_4UMMA5MajorE0ELSP_0ELNSO_7ScaleInE0ELSQ_0EEEEEENS4_6LayoutINS5_IJSD_SD_SD_EEENS5_IJNSA_ILi0EEESV_SV_EEEEENS5_IJNS4_10UnderscoreESY_SY_EEEEENS4_28SM100_TMA_2SM_LOAD_MULTICASTENS4_14ComposedLayoutINS4_7SwizzleILi2ELi4ELi3EEENS4_18smem_ptr_flag_bitsILi16EEENST_INS5_IJNSA_ILi8EEESH_EEENS5_IJSH_SD_EEEEEEEvNS4_8identityES11_S1B_vS1C_EENS_8epilogue10collective18CollectiveEpilogueINS1E_23Sm100TmaWarpSpecializedILi4ELi2ELi16ELb1ELb0EEEJNS5_IJNSA_ILi64EEESG_SH_EEENS5_IJNST_IS1J_SD_EENST_INS5_IJNSA_ILi16EEESC_EEENS5_IJSD_S1J_EEEEEEEESJ_SK_SJ_SK_NS1E_6fusion15FusionCallbacksIS1I_NS1R_17LinearCombinationISJ_fSJ_fLNS_15FloatRoundStyleE2EEES1K_S1Q_JEEENS4_5SM1004TMEM4LOAD26SM100_TMEM_LOAD_32dp32b16xENS4_13SM90_TMA_LOADENS12_INS13_ILi1ELi4ELi3EEES16_NST_INS5_IJS17_S1M_EEENS5_IJS1M_SD_EEEEEEENS4_39AutoVectorizingCopyWithAssumedAlignmentILi128EEENS4_14SM90_TMA_STOREES26_S28_S28_EEEvvEEEEvNT_6ParamsE:
	.zero		2944


//--------------------- SYMBOLS --------------------------

	.type		.nv.reservedSmem.offset0,@object
	.size		.nv.reservedSmem.offset0,0x4
	.type		.nv.reservedSmem.cap,@object
	.size		.nv.reservedSmem.cap,0x4
	.type		__assertfail,@function
